//
// Generated by NVIDIA NVVM Compiler
//
// Compiler Build ID: CL-36424714
// Cuda compilation tools, release 13.0, V13.0.88
// Based on NVVM 20.0.0
//

.version 9.0
.target sm_100
.address_size 64

	// .globl	_Z17coalescedMultiplyPfS_i
// _ZZ17coalescedMultiplyPfS_iE5aTile has been demoted
// _ZZ17coalescedMultiplyPfS_iE14transposedTile has been demoted
.global .align 1 .b8 _ZN34_INTERNAL_c0162649_4_k_cu_ade4faf94cuda3std3__45__cpo5beginE[1];
.global .align 1 .b8 _ZN34_INTERNAL_c0162649_4_k_cu_ade4faf94cuda3std3__45__cpo3endE[1];
.global .align 1 .b8 _ZN34_INTERNAL_c0162649_4_k_cu_ade4faf94cuda3std3__45__cpo6cbeginE[1];
.global .align 1 .b8 _ZN34_INTERNAL_c0162649_4_k_cu_ade4faf94cuda3std3__45__cpo4cendE[1];
.global .align 1 .b8 _ZN34_INTERNAL_c0162649_4_k_cu_ade4faf94cuda3std3__45__cpo6rbeginE[1];
.global .align 1 .b8 _ZN34_INTERNAL_c0162649_4_k_cu_ade4faf94cuda3std3__45__cpo4rendE[1];
.global .align 1 .b8 _ZN34_INTERNAL_c0162649_4_k_cu_ade4faf94cuda3std3__45__cpo7crbeginE[1];
.global .align 1 .b8 _ZN34_INTERNAL_c0162649_4_k_cu_ade4faf94cuda3std3__45__cpo5crendE[1];
.global .align 1 .b8 _ZN34_INTERNAL_c0162649_4_k_cu_ade4faf94cuda3std3__436_GLOBAL__N__c0162649_4_k_cu_ade4faf96ignoreE[1];
.global .align 1 .b8 _ZN34_INTERNAL_c0162649_4_k_cu_ade4faf94cuda3std3__419piecewise_constructE[1];
.global .align 1 .b8 _ZN34_INTERNAL_c0162649_4_k_cu_ade4faf94cuda3std3__48in_placeE[1];
.global .align 1 .b8 _ZN34_INTERNAL_c0162649_4_k_cu_ade4faf94cuda3std3__420unreachable_sentinelE[1];
.global .align 1 .b8 _ZN34_INTERNAL_c0162649_4_k_cu_ade4faf94cuda3std3__47nulloptE[1];
.global .align 1 .b8 _ZN34_INTERNAL_c0162649_4_k_cu_ade4faf94cuda3std3__48unexpectE[1];
.global .align 1 .b8 _ZN34_INTERNAL_c0162649_4_k_cu_ade4faf94cuda3std6ranges3__45__cpo4swapE[1];
.global .align 1 .b8 _ZN34_INTERNAL_c0162649_4_k_cu_ade4faf94cuda3std6ranges3__45__cpo9iter_moveE[1];
.global .align 1 .b8 _ZN34_INTERNAL_c0162649_4_k_cu_ade4faf94cuda3std6ranges3__45__cpo5beginE[1];
.global .align 1 .b8 _ZN34_INTERNAL_c0162649_4_k_cu_ade4faf94cuda3std6ranges3__45__cpo3endE[1];
.global .align 1 .b8 _ZN34_INTERNAL_c0162649_4_k_cu_ade4faf94cuda3std6ranges3__45__cpo6cbeginE[1];
.global .align 1 .b8 _ZN34_INTERNAL_c0162649_4_k_cu_ade4faf94cuda3std6ranges3__45__cpo4cendE[1];
.global .align 1 .b8 _ZN34_INTERNAL_c0162649_4_k_cu_ade4faf94cuda3std6ranges3__45__cpo7advanceE[1];
.global .align 1 .b8 _ZN34_INTERNAL_c0162649_4_k_cu_ade4faf94cuda3std6ranges3__45__cpo9iter_swapE[1];
.global .align 1 .b8 _ZN34_INTERNAL_c0162649_4_k_cu_ade4faf94cuda3std6ranges3__45__cpo4nextE[1];
.global .align 1 .b8 _ZN34_INTERNAL_c0162649_4_k_cu_ade4faf94cuda3std6ranges3__45__cpo4prevE[1];
.global .align 1 .b8 _ZN34_INTERNAL_c0162649_4_k_cu_ade4faf94cuda3std6ranges3__45__cpo4dataE[1];
.global .align 1 .b8 _ZN34_INTERNAL_c0162649_4_k_cu_ade4faf94cuda3std6ranges3__45__cpo5cdataE[1];
.global .align 1 .b8 _ZN34_INTERNAL_c0162649_4_k_cu_ade4faf94cuda3std6ranges3__45__cpo4sizeE[1];
.global .align 1 .b8 _ZN34_INTERNAL_c0162649_4_k_cu_ade4faf94cuda3std6ranges3__45__cpo5ssizeE[1];
.global .align 1 .b8 _ZN34_INTERNAL_c0162649_4_k_cu_ade4faf94cuda3std6ranges3__45__cpo8distanceE[1];
.global .align 1 .b8 _ZN34_INTERNAL_c0162649_4_k_cu_ade4faf96thrust24THRUST_300001_SM_1000_NS8cuda_cub3parE[1];
.global .align 1 .b8 _ZN34_INTERNAL_c0162649_4_k_cu_ade4faf96thrust24THRUST_300001_SM_1000_NS8cuda_cub10par_nosyncE[1];
.global .align 1 .b8 _ZN34_INTERNAL_c0162649_4_k_cu_ade4faf96thrust24THRUST_300001_SM_1000_NS6system6detail10sequential3seqE[1];
.global .align 1 .b8 _ZN34_INTERNAL_c0162649_4_k_cu_ade4faf96thrust24THRUST_300001_SM_1000_NS12placeholders2_1E[1];
.global .align 1 .b8 _ZN34_INTERNAL_c0162649_4_k_cu_ade4faf96thrust24THRUST_300001_SM_1000_NS12placeholders2_2E[1];
.global .align 1 .b8 _ZN34_INTERNAL_c0162649_4_k_cu_ade4faf96thrust24THRUST_300001_SM_1000_NS12placeholders2_3E[1];
.global .align 1 .b8 _ZN34_INTERNAL_c0162649_4_k_cu_ade4faf96thrust24THRUST_300001_SM_1000_NS12placeholders2_4E[1];
.global .align 1 .b8 _ZN34_INTERNAL_c0162649_4_k_cu_ade4faf96thrust24THRUST_300001_SM_1000_NS12placeholders2_5E[1];
.global .align 1 .b8 _ZN34_INTERNAL_c0162649_4_k_cu_ade4faf96thrust24THRUST_300001_SM_1000_NS12placeholders2_6E[1];
.global .align 1 .b8 _ZN34_INTERNAL_c0162649_4_k_cu_ade4faf96thrust24THRUST_300001_SM_1000_NS12placeholders2_7E[1];
.global .align 1 .b8 _ZN34_INTERNAL_c0162649_4_k_cu_ade4faf96thrust24THRUST_300001_SM_1000_NS12placeholders2_8E[1];
.global .align 1 .b8 _ZN34_INTERNAL_c0162649_4_k_cu_ade4faf96thrust24THRUST_300001_SM_1000_NS12placeholders2_9E[1];
.global .align 1 .b8 _ZN34_INTERNAL_c0162649_4_k_cu_ade4faf96thrust24THRUST_300001_SM_1000_NS12placeholders3_10E[1];
.global .align 1 .b8 _ZN34_INTERNAL_c0162649_4_k_cu_ade4faf96thrust24THRUST_300001_SM_1000_NS3seqE[1];

.visible .entry _Z17coalescedMultiplyPfS_i(
	.param .u64 .ptr .align 1 _Z17coalescedMultiplyPfS_i_param_0,
	.param .u64 .ptr .align 1 _Z17coalescedMultiplyPfS_i_param_1,
	.param .u32 _Z17coalescedMultiplyPfS_i_param_2
)
{
	.reg .b32 	%r<25>;
	.reg .b32 	%f<93>;
	.reg .b64 	%rd<11>;
	// demoted variable
	.shared .align 4 .b8 _ZZ17coalescedMultiplyPfS_iE5aTile[3600];
	// demoted variable
	.shared .align 4 .b8 _ZZ17coalescedMultiplyPfS_iE14transposedTile[3960];
	ld.param.u64 	%rd1, [_Z17coalescedMultiplyPfS_i_param_0];
	ld.param.u64 	%rd2, [_Z17coalescedMultiplyPfS_i_param_1];
	ld.param.u32 	%r1, [_Z17coalescedMultiplyPfS_i_param_2];
	cvta.to.global.u64 	%rd3, %rd1;
	mov.u32 	%r2, %ctaid.y;
	mov.u32 	%r3, %ntid.y;
	mov.u32 	%r4, %tid.y;
	mad.lo.s32 	%r5, %r2, %r3, %r4;
	mov.u32 	%r6, %ctaid.x;
	mov.u32 	%r7, %ntid.x;
	mul.lo.s32 	%r8, %r6, %r7;
	mov.u32 	%r9, %tid.x;
	add.s32 	%r10, %r8, %r9;
	mad.lo.s32 	%r11, %r5, 30, %r9;
	mul.wide.u32 	%rd4, %r11, 4;
	add.s64 	%rd5, %rd3, %rd4;
	ld.global.f32 	%f1, [%rd5];
	mov.u32 	%r12, _ZZ17coalescedMultiplyPfS_iE5aTile;
	mad.lo.s32 	%r13, %r4, 120, %r12;
	shl.b32 	%r14, %r9, 2;
	add.s32 	%r15, %r13, %r14;
	st.shared.f32 	[%r15], %f1;
	add.s32 	%r16, %r8, %r4;
	mad.lo.s32 	%r17, %r16, 30, %r9;
	mul.wide.u32 	%rd6, %r17, 4;
	add.s64 	%rd7, %rd3, %rd6;
	ld.global.f32 	%f2, [%rd7];
	mov.u32 	%r18, _ZZ17coalescedMultiplyPfS_iE14transposedTile;
	mad.lo.s32 	%r19, %r9, 132, %r18;
	shl.b32 	%r20, %r4, 2;
	add.s32 	%r21, %r19, %r20;
	st.shared.f32 	[%r21], %f2;
	bar.sync 	0;
	shl.b32 	%r22, %r9, 7;
	sub.s32 	%r23, %r19, %r22;
	ld.shared.f32 	%f3, [%r13];
	ld.shared.f32 	%f4, [%r23];
	fma.rn.f32 	%f5, %f3, %f4, 0f00000000;
	ld.shared.f32 	%f6, [%r13+4];
	ld.shared.f32 	%f7, [%r23+132];
	fma.rn.f32 	%f8, %f6, %f7, %f5;
	ld.shared.f32 	%f9, [%r13+8];
	ld.shared.f32 	%f10, [%r23+264];
	fma.rn.f32 	%f11, %f9, %f10, %f8;
	ld.shared.f32 	%f12, [%r13+12];
	ld.shared.f32 	%f13, [%r23+396];
	fma.rn.f32 	%f14, %f12, %f13, %f11;
	ld.shared.f32 	%f15, [%r13+16];
	ld.shared.f32 	%f16, [%r23+528];
	fma.rn.f32 	%f17, %f15, %f16, %f14;
	ld.shared.f32 	%f18, [%r13+20];
	ld.shared.f32 	%f19, [%r23+660];
	fma.rn.f32 	%f20, %f18, %f19, %f17;
	ld.shared.f32 	%f21, [%r13+24];
	ld.shared.f32 	%f22, [%r23+792];
	fma.rn.f32 	%f23, %f21, %f22, %f20;
	ld.shared.f32 	%f24, [%r13+28];
	ld.shared.f32 	%f25, [%r23+924];
	fma.rn.f32 	%f26, %f24, %f25, %f23;
	ld.shared.f32 	%f27, [%r13+32];
	ld.shared.f32 	%f28, [%r23+1056];
	fma.rn.f32 	%f29, %f27, %f28, %f26;
	ld.shared.f32 	%f30, [%r13+36];
	ld.shared.f32 	%f31, [%r23+1188];
	fma.rn.f32 	%f32, %f30, %f31, %f29;
	ld.shared.f32 	%f33, [%r13+40];
	ld.shared.f32 	%f34, [%r23+1320];
	fma.rn.f32 	%f35, %f33, %f34, %f32;
	ld.shared.f32 	%f36, [%r13+44];
	ld.shared.f32 	%f37, [%r23+1452];
	fma.rn.f32 	%f38, %f36, %f37, %f35;
	ld.shared.f32 	%f39, [%r13+48];
	ld.shared.f32 	%f40, [%r23+1584];
	fma.rn.f32 	%f41, %f39, %f40, %f38;
	ld.shared.f32 	%f42, [%r13+52];
	ld.shared.f32 	%f43, [%r23+1716];
	fma.rn.f32 	%f44, %f42, %f43, %f41;
	ld.shared.f32 	%f45, [%r13+56];
	ld.shared.f32 	%f46, [%r23+1848];
	fma.rn.f32 	%f47, %f45, %f46, %f44;
	ld.shared.f32 	%f48, [%r13+60];
	ld.shared.f32 	%f49, [%r23+1980];
	fma.rn.f32 	%f50, %f48, %f49, %f47;
	ld.shared.f32 	%f51, [%r13+64];
	ld.shared.f32 	%f52, [%r23+2112];
	fma.rn.f32 	%f53, %f51, %f52, %f50;
	ld.shared.f32 	%f54, [%r13+68];
	ld.shared.f32 	%f55, [%r23+2244];
	fma.rn.f32 	%f56, %f54, %f55, %f53;
	ld.shared.f32 	%f57, [%r13+72];
	ld.shared.f32 	%f58, [%r23+2376];
	fma.rn.f32 	%f59, %f57, %f58, %f56;
	ld.shared.f32 	%f60, [%r13+76];
	ld.shared.f32 	%f61, [%r23+2508];
	fma.rn.f32 	%f62, %f60, %f61, %f59;
	ld.shared.f32 	%f63, [%r13+80];
	ld.shared.f32 	%f64, [%r23+2640];
	fma.rn.f32 	%f65, %f63, %f64, %f62;
	ld.shared.f32 	%f66, [%r13+84];
	ld.shared.f32 	%f67, [%r23+2772];
	fma.rn.f32 	%f68, %f66, %f67, %f65;
	ld.shared.f32 	%f69, [%r13+88];
	ld.shared.f32 	%f70, [%r23+2904];
	fma.rn.f32 	%f71, %f69, %f70, %f68;
	ld.shared.f32 	%f72, [%r13+92];
	ld.shared.f32 	%f73, [%r23+3036];
	fma.rn.f32 	%f74, %f72, %f73, %f71;
	ld.shared.f32 	%f75, [%r13+96];
	ld.shared.f32 	%f76, [%r23+3168];
	fma.rn.f32 	%f77, %f75, %f76, %f74;
	ld.shared.f32 	%f78, [%r13+100];
	ld.shared.f32 	%f79, [%r23+3300];
	fma.rn.f32 	%f80, %f78, %f79, %f77;
	ld.shared.f32 	%f81, [%r13+104];
	ld.shared.f32 	%f82, [%r23+3432];
	fma.rn.f32 	%f83, %f81, %f82, %f80;
	ld.shared.f32 	%f84, [%r13+108];
	ld.shared.f32 	%f85, [%r23+3564];
	fma.rn.f32 	%f86, %f84, %f85, %f83;
	ld.shared.f32 	%f87, [%r13+112];
	ld.shared.f32 	%f88, [%r23+3696];
	fma.rn.f32 	%f89, %f87, %f88, %f86;
	ld.shared.f32 	%f90, [%r13+116];
	ld.shared.f32 	%f91, [%r23+3828];
	fma.rn.f32 	%f92, %f90, %f91, %f89;
	cvta.to.global.u64 	%rd8, %rd2;
	mad.lo.s32 	%r24, %r1, %r5, %r10;
	mul.wide.s32 	%rd9, %r24, 4;
	add.s64 	%rd10, %rd8, %rd9;
	st.global.f32 	[%rd10], %f92;
	ret;

}
	// .globl	_ZN3cub18CUB_300001_SM_10006detail11EmptyKernelIvEEvv
.visible .entry _ZN3cub18CUB_300001_SM_10006detail11EmptyKernelIvEEvv()
{


	ret;

}
	// .globl	_ZN3cub18CUB_300001_SM_10006detail8for_each13static_kernelINS2_12policy_hub_t12policy_500_tEmN6thrust24THRUST_300001_SM_1000_NS8cuda_cub20__uninitialized_fill7functorINS7_10device_ptrIfEEfEEEEvT0_T1_
.visible .entry _ZN3cub18CUB_300001_SM_10006detail8for_each13static_kernelINS2_12policy_hub_t12policy_500_tEmN6thrust24THRUST_300001_SM_1000_NS8cuda_cub20__uninitialized_fill7functorINS7_10device_ptrIfEEfEEEEvT0_T1_(
	.param .u64 _ZN3cub18CUB_300001_SM_10006detail8for_each13static_kernelINS2_12policy_hub_t12policy_500_tEmN6thrust24THRUST_300001_SM_1000_NS8cuda_cub20__uninitialized_fill7functorINS7_10device_ptrIfEEfEEEEvT0_T1__param_0,
	.param .align 8 .b8 _ZN3cub18CUB_300001_SM_10006detail8for_each13static_kernelINS2_12policy_hub_t12policy_500_tEmN6thrust24THRUST_300001_SM_1000_NS8cuda_cub20__uninitialized_fill7functorINS7_10device_ptrIfEEfEEEEvT0_T1__param_1[16]
)
.maxntid 256
{
	.reg .pred 	%p<4>;
	.reg .b16 	%rs<5>;
	.reg .b32 	%r<10>;
	.reg .b32 	%f<3>;
	.reg .b64 	%rd<16>;

	ld.param.f32 	%f2, [_ZN3cub18CUB_300001_SM_10006detail8for_each13static_kernelINS2_12policy_hub_t12policy_500_tEmN6thrust24THRUST_300001_SM_1000_NS8cuda_cub20__uninitialized_fill7functorINS7_10device_ptrIfEEfEEEEvT0_T1__param_1+8];
	ld.param.u64 	%rd4, [_ZN3cub18CUB_300001_SM_10006detail8for_each13static_kernelINS2_12policy_hub_t12policy_500_tEmN6thrust24THRUST_300001_SM_1000_NS8cuda_cub20__uninitialized_fill7functorINS7_10device_ptrIfEEfEEEEvT0_T1__param_1];
	ld.param.u64 	%rd5, [_ZN3cub18CUB_300001_SM_10006detail8for_each13static_kernelINS2_12policy_hub_t12policy_500_tEmN6thrust24THRUST_300001_SM_1000_NS8cuda_cub20__uninitialized_fill7functorINS7_10device_ptrIfEEfEEEEvT0_T1__param_0];
	mov.u32 	%r7, %ctaid.x;
	mul.wide.u32 	%rd1, %r7, 512;
	sub.s64 	%rd2, %rd5, %rd1;
	setp.lt.u64 	%p1, %rd2, 512;
	@%p1 bra 	$L__BB2_2;
	mov.u32 	%r9, %tid.x;
	cvta.to.global.u64 	%rd11, %rd4;
	cvt.u64.u32 	%rd12, %r9;
	add.s64 	%rd13, %rd1, %rd12;
	shl.b64 	%rd14, %rd13, 2;
	add.s64 	%rd15, %rd11, %rd14;
	st.global.f32 	[%rd15], %f2;
	st.global.f32 	[%rd15+1024], %f2;
	bra.uni 	$L__BB2_6;
$L__BB2_2:
	cvta.to.global.u64 	%rd6, %rd4;
	mov.u32 	%r1, %tid.x;
	cvt.u64.u32 	%rd7, %r1;
	setp.le.u64 	%p2, %rd2, %rd7;
	add.s64 	%rd8, %rd1, %rd7;
	shl.b64 	%rd9, %rd8, 2;
	add.s64 	%rd3, %rd6, %rd9;
	@%p2 bra 	$L__BB2_4;
	st.global.f32 	[%rd3], %f2;
$L__BB2_4:
	add.s32 	%r8, %r1, 256;
	cvt.u64.u32 	%rd10, %r8;
	setp.le.u64 	%p3, %rd2, %rd10;
	@%p3 bra 	$L__BB2_6;
	st.global.f32 	[%rd3+1024], %f2;
$L__BB2_6:
	ret;

}


// ===== COMPILED SASS (sm_100) =====

	.target	sm_100

	.elftype	@"ET_EXEC"


//--------------------- .note.nv.tkinfo           --------------------------
	.section	.note.nv.tkinfo,"",@"SHT_NOTE"
	.sectionflags	@"SHF_NOTE_NV_TKINFO"
	.tkinfo
        /*0018*/ 	.word	0x00000002
        /*0030*/ 	.string	""
        /*0030*/ 	.string	"ptxas"
        /*0030*/ 	.string	"Cuda compilation tools, release 13.0, V13.0.88"
        /*0030*/ 	.string	"Build cuda_13.0.r13.0/compiler.36424714_0"
        /*0030*/ 	.string	"-arch sm_100 -m 64 "



//--------------------- .note.nv.cuinfo           --------------------------
	.section	.note.nv.cuinfo,"",@"SHT_NOTE"
	.sectionflags	@"SHF_NOTE_NV_CUINFO"
        /*0018*/ 	.short	0x0002
        /*001a*/ 	.short	0x0064
        /*001c*/ 	.short	0x0082
	.zero		2


//--------------------- .nv.info                  --------------------------
	.section	.nv.info,"",@"SHT_CUDA_INFO"
	.align	4


	//----- nvinfo : EIATTR_REGCOUNT
	.align		4
        /*0000*/ 	.byte	0x04, 0x2f
        /*0002*/ 	.short	(.L_44 - .L_43)
	.align		4
.L_43:
        /*0004*/ 	.word	index@(_Z17coalescedMultiplyPfS_i)
        /*0008*/ 	.word	0x00000020


	//----- nvinfo : EIATTR_FRAME_SIZE
	.align		4
.L_44:
        /*000c*/ 	.byte	0x04, 0x11
        /*000e*/ 	.short	(.L_46 - .L_45)
	.align		4
.L_45:
        /*0010*/ 	.word	index@(_Z17coalescedMultiplyPfS_i)
        /*0014*/ 	.word	0x00000000


	//----- nvinfo : EIATTR_REGCOUNT
	.align		4
.L_46:
        /*0018*/ 	.byte	0x04, 0x2f
        /*001a*/ 	.short	(.L_48 - .L_47)
	.align		4
.L_47:
        /*001c*/ 	.word	index@(_ZN3cub18CUB_300001_SM_10006detail11EmptyKernelIvEEvv)
        /*0020*/ 	.word	0x00000004


	//----- nvinfo : EIATTR_FRAME_SIZE
	.align		4
.L_48:
        /*0024*/ 	.byte	0x04, 0x11
        /*0026*/ 	.short	(.L_50 - .L_49)
	.align		4
.L_49:
        /*0028*/ 	.word	index@(_ZN3cub18CUB_300001_SM_10006detail11EmptyKernelIvEEvv)
        /*002c*/ 	.word	0x00000000


	//----- nvinfo : EIATTR_REGCOUNT
	.align		4
.L_50:
        /*0030*/ 	.byte	0x04, 0x2f
        /*0032*/ 	.short	(.L_52 - .L_51)
	.align		4
.L_51:
        /*0034*/ 	.word	index@(_ZN3cub18CUB_300001_SM_10006detail8for_each13static_kernelINS2_12policy_hub_t12policy_500_tEmN6thrust24THRUST_300001_SM_1000_NS8cuda_cub20__uninitialized_fill7functorINS7_10device_ptrIfEEfEEEEvT0_T1_)
        /*0038*/ 	.word	0x00000008


	//----- nvinfo : EIATTR_FRAME_SIZE
	.align		4
.L_52:
        /*003c*/ 	.byte	0x04, 0x11
        /*003e*/ 	.short	(.L_54 - .L_53)
	.align		4
.L_53:
        /*0040*/ 	.word	index@(_ZN3cub18CUB_300001_SM_10006detail8for_each13static_kernelINS2_12policy_hub_t12policy_500_tEmN6thrust24THRUST_300001_SM_1000_NS8cuda_cub20__uninitialized_fill7functorINS7_10device_ptrIfEEfEEEEvT0_T1_)
        /*0044*/ 	.word	0x00000000


	//----- nvinfo : EIATTR_MIN_STACK_SIZE
	.align		4
.L_54:
        /*0048*/ 	.byte	0x04, 0x12
        /*004a*/ 	.short	(.L_56 - .L_55)
	.align		4
.L_55:
        /*004c*/ 	.word	index@(_ZN3cub18CUB_300001_SM_10006detail8for_each13static_kernelINS2_12policy_hub_t12policy_500_tEmN6thrust24THRUST_300001_SM_1000_NS8cuda_cub20__uninitialized_fill7functorINS7_10device_ptrIfEEfEEEEvT0_T1_)
        /*0050*/ 	.word	0x00000000


	//----- nvinfo : EIATTR_MIN_STACK_SIZE
	.align		4
.L_56:
        /*0054*/ 	.byte	0x04, 0x12
        /*0056*/ 	.short	(.L_58 - .L_57)
	.align		4
.L_57:
        /*0058*/ 	.word	index@(_ZN3cub18CUB_300001_SM_10006detail11EmptyKernelIvEEvv)
        /*005c*/ 	.word	0x00000000


	//----- nvinfo : EIATTR_MIN_STACK_SIZE
	.align		4
.L_58:
        /*0060*/ 	.byte	0x04, 0x12
        /*0062*/ 	.short	(.L_60 - .L_59)
	.align		4
.L_59:
        /*0064*/ 	.word	index@(_Z17coalescedMultiplyPfS_i)
        /*0068*/ 	.word	0x00000000
.L_60:


//--------------------- .nv.compat                --------------------------
	.section	.nv.compat,"",@"SHT_CUDA_COMPAT_INFO"
	.align	4
        /*0000*/ 	.byte	0x02, 0x09, 0x00, 0x00, 0x02, 0x02, 0x01, 0x00, 0x02, 0x05, 0x05, 0x00, 0x03, 0x07, 0x01, 0x01
        /*0010*/ 	.byte	0x02, 0x03, 0x00, 0x00, 0x02, 0x06, 0x01, 0x00, 0x04, 0x0b, 0x08, 0x00, 0x09, 0x00, 0x00, 0x00
        /*0020*/ 	.byte	0x00, 0x00, 0x00, 0x00


//--------------------- .nv.info._ZN3cub18CUB_300001_SM_10006detail8for_each13static_kernelINS2_12policy_hub_t12policy_500_tEmN6thrust24THRUST_300001_SM_1000_NS8cuda_cub20__uninitialized_fill7functorINS7_10device_ptrIfEEfEEEEvT0_T1_ --------------------------
	.section	.nv.info._ZN3cub18CUB_300001_SM_10006detail8for_each13static_kernelINS2_12policy_hub_t12policy_500_tEmN6thrust24THRUST_300001_SM_1000_NS8cuda_cub20__uninitialized_fill7functorINS7_10device_ptrIfEEfEEEEvT0_T1_,"",@"SHT_CUDA_INFO"
	.sectionflags	@""
	.align	4


	//----- nvinfo : EIATTR_CUDA_API_VERSION
	.align		4
        /*0000*/ 	.byte	0x04, 0x37
        /*0002*/ 	.short	(.L_62 - .L_61)
.L_61:
        /*0004*/ 	.word	0x00000082


	//----- nvinfo : EIATTR_KPARAM_INFO
	.align		4
.L_62:
        /*0008*/ 	.byte	0x04, 0x17
        /*000a*/ 	.short	(.L_64 - .L_63)
.L_63:
        /*000c*/ 	.word	0x00000000
        /*0010*/ 	.short	0x0001
        /*0012*/ 	.short	0x0008
        /*0014*/ 	.byte	0x00, 0xf0, 0x41, 0x00


	//----- nvinfo : EIATTR_KPARAM_INFO
	.align		4
.L_64:
        /*0018*/ 	.byte	0x04, 0x17
        /*001a*/ 	.short	(.L_66 - .L_65)
.L_65:
        /*001c*/ 	.word	0x00000000
        /*0020*/ 	.short	0x0000
        /*0022*/ 	.short	0x0000
        /*0024*/ 	.byte	0x00, 0xf0, 0x21, 0x00


	//----- nvinfo : EIATTR_SPARSE_MMA_MASK
	.align		4
.L_66:
        /*0028*/ 	.byte	0x03, 0x50
        /*002a*/ 	.short	0x0000


	//----- nvinfo : EIATTR_MAXREG_COUNT
	.align		4
        /*002c*/ 	.byte	0x03, 0x1b
        /*002e*/ 	.short	0x00ff


	//----- nvinfo : EIATTR_MERCURY_ISA_VERSION
	.align		4
        /*0030*/ 	.byte	0x03, 0x5f
        /*0032*/ 	.short	0x0101


	//----- nvinfo : EIATTR_VRC_CTA_INIT_COUNT
	.align		4
        /*0034*/ 	.byte	0x02, 0x4a
	.zero		1
	.zero		1


	//----- nvinfo : EIATTR_EXIT_INSTR_OFFSETS
	.align		4
        /*0038*/ 	.byte	0x04, 0x1c
        /*003a*/ 	.short	(.L_68 - .L_67)


	//   ....[0]....
.L_67:
        /*003c*/ 	.word	0x00000130


	//   ....[1]....
        /*0040*/ 	.word	0x00000230


	//   ....[2]....
        /*0044*/ 	.word	0x00000260


	//----- nvinfo : EIATTR_MAX_THREADS
	.align		4
.L_68:
        /*0048*/ 	.byte	0x04, 0x05
        /*004a*/ 	.short	(.L_70 - .L_69)
.L_69:
        /*004c*/ 	.word	0x00000100
        /*0050*/ 	.word	0x00000001
        /*0054*/ 	.word	0x00000001


	//----- nvinfo : EIATTR_CBANK_PARAM_SIZE
	.align		4
.L_70:
        /*0058*/ 	.byte	0x03, 0x19
        /*005a*/ 	.short	0x0018


	//----- nvinfo : EIATTR_PARAM_CBANK
	.align		4
        /*005c*/ 	.byte	0x04, 0x0a
        /*005e*/ 	.short	(.L_72 - .L_71)
	.align		4
.L_71:
        /*0060*/ 	.word	index@(.nv.constant0._ZN3cub18CUB_300001_SM_10006detail8for_each13static_kernelINS2_12policy_hub_t12policy_500_tEmN6thrust24THRUST_300001_SM_1000_NS8cuda_cub20__uninitialized_fill7functorINS7_10device_ptrIfEEfEEEEvT0_T1_)
        /*0064*/ 	.short	0x0380
        /*0066*/ 	.short	0x0018


	//----- nvinfo : EIATTR_SW_WAR
	.align		4
.L_72:
        /*0068*/ 	.byte	0x04, 0x36
        /*006a*/ 	.short	(.L_74 - .L_73)
.L_73:
        /*006c*/ 	.word	0x00000008
.L_74:


//--------------------- .nv.info._ZN3cub18CUB_300001_SM_10006detail11EmptyKernelIvEEvv --------------------------
	.section	.nv.info._ZN3cub18CUB_300001_SM_10006detail11EmptyKernelIvEEvv,"",@"SHT_CUDA_INFO"
	.sectionflags	@""
	.align	4


	//----- nvinfo : EIATTR_CUDA_API_VERSION
	.align		4
        /*0000*/ 	.byte	0x04, 0x37
        /*0002*/ 	.short	(.L_76 - .L_75)
.L_75:
        /*0004*/ 	.word	0x00000082


	//----- nvinfo : EIATTR_SPARSE_MMA_MASK
	.align		4
.L_76:
        /*0008*/ 	.byte	0x03, 0x50
        /*000a*/ 	.short	0x0000


	//----- nvinfo : EIATTR_MAXREG_COUNT
	.align		4
        /*000c*/ 	.byte	0x03, 0x1b
        /*000e*/ 	.short	0x00ff


	//----- nvinfo : EIATTR_MERCURY_ISA_VERSION
	.align		4
        /*0010*/ 	.byte	0x03, 0x5f
        /*0012*/ 	.short	0x0101


	//----- nvinfo : EIATTR_VRC_CTA_INIT_COUNT
	.align		4
        /*0014*/ 	.byte	0x02, 0x4a
	.zero		1
	.zero		1


	//----- nvinfo : EIATTR_EXIT_INSTR_OFFSETS
	.align		4
        /*0018*/ 	.byte	0x04, 0x1c
        /*001a*/ 	.short	(.L_78 - .L_77)


	//   ....[0]....
.L_77:
        /*001c*/ 	.word	0x00000010


	//----- nvinfo : EIATTR_SW_WAR
	.align		4
.L_78:
        /*0020*/ 	.byte	0x04, 0x36
        /*0022*/ 	.short	(.L_80 - .L_79)
.L_79:
        /*0024*/ 	.word	0x00000008
.L_80:


//--------------------- .nv.info._Z17coalescedMultiplyPfS_i --------------------------
	.section	.nv.info._Z17coalescedMultiplyPfS_i,"",@"SHT_CUDA_INFO"
	.sectionflags	@""
	.align	4


	//----- nvinfo : EIATTR_CUDA_API_VERSION
	.align		4
        /*0000*/ 	.byte	0x04, 0x37
        /*0002*/ 	.short	(.L_82 - .L_81)
.L_81:
        /*0004*/ 	.word	0x00000082


	//----- nvinfo : EIATTR_KPARAM_INFO
	.align		4
.L_82:
        /*0008*/ 	.byte	0x04, 0x17
        /*000a*/ 	.short	(.L_84 - .L_83)
.L_83:
        /*000c*/ 	.word	0x00000000
        /*0010*/ 	.short	0x0002
        /*0012*/ 	.short	0x0010
        /*0014*/ 	.byte	0x00, 0xf0, 0x11, 0x00


	//----- nvinfo : EIATTR_KPARAM_INFO
	.align		4
.L_84:
        /*0018*/ 	.byte	0x04, 0x17
        /*001a*/ 	.short	(.L_86 - .L_85)
.L_85:
        /*001c*/ 	.word	0x00000000
        /*0020*/ 	.short	0x0001
        /*0022*/ 	.short	0x0008
        /*0024*/ 	.byte	0x00, 0xf5, 0x21, 0x00


	//----- nvinfo : EIATTR_KPARAM_INFO
	.align		4
.L_86:
        /*0028*/ 	.byte	0x04, 0x17
        /*002a*/ 	.short	(.L_88 - .L_87)
.L_87:
        /*002c*/ 	.word	0x00000000
        /*0030*/ 	.short	0x0000
        /*0032*/ 	.short	0x0000
        /*0034*/ 	.byte	0x00, 0xf5, 0x21, 0x00


	//----- nvinfo : EIATTR_SPARSE_MMA_MASK
	.align		4
.L_88:
        /*0038*/ 	.byte	0x03, 0x50
        /*003a*/ 	.short	0x0000


	//----- nvinfo : EIATTR_MAXREG_COUNT
	.align		4
        /*003c*/ 	.byte	0x03, 0x1b
        /*003e*/ 	.short	0x00ff


	//----- nvinfo : EIATTR_NUM_BARRIERS
	.align		4
        /*0040*/ 	.byte	0x02, 0x4c
        /*0042*/ 	.byte	0x01
	.zero		1


	//----- nvinfo : EIATTR_MERCURY_ISA_VERSION
	.align		4
        /*0044*/ 	.byte	0x03, 0x5f
        /*0046*/ 	.short	0x0101


	//----- nvinfo : EIATTR_VRC_CTA_INIT_COUNT
	.align		4
        /*0048*/ 	.byte	0x02, 0x4a
	.zero		1
	.zero		1


	//----- nvinfo : EIATTR_EXIT_INSTR_OFFSETS
	.align		4
        /*004c*/ 	.byte	0x04, 0x1c
        /*004e*/ 	.short	(.L_90 - .L_89)


	//   ....[0]....
.L_89:
        /*0050*/ 	.word	0x000006f0


	//----- nvinfo : EIATTR_CBANK_PARAM_SIZE
	.align		4
.L_90:
        /*0054*/ 	.byte	0x03, 0x19
        /*0056*/ 	.short	0x0014


	//----- nvinfo : EIATTR_PARAM_CBANK
	.align		4
        /*0058*/ 	.byte	0x04, 0x0a
        /*005a*/ 	.short	(.L_92 - .L_91)
	.align		4
.L_91:
        /*005c*/ 	.word	index@(.nv.constant0._Z17coalescedMultiplyPfS_i)
        /*0060*/ 	.short	0x0380
        /*0062*/ 	.short	0x0014


	//----- nvinfo : EIATTR_SW_WAR
	.align		4
.L_92:
        /*0064*/ 	.byte	0x04, 0x36
        /*0066*/ 	.short	(.L_94 - .L_93)
.L_93:
        /*0068*/ 	.word	0x00000008
.L_94:


//--------------------- .nv.callgraph             --------------------------
	.section	.nv.callgraph,"",@"SHT_CUDA_CALLGRAPH"
	.align	4
	.sectionentsize	8
	.align		4
        /*0000*/ 	.word	0x00000000
	.align		4
        /*0004*/ 	.word	0xffffffff
	.align		4
        /*0008*/ 	.word	0x00000000
	.align		4
        /*000c*/ 	.word	0xfffffffe
	.align		4
        /*0010*/ 	.word	0x00000000
	.align		4
        /*0014*/ 	.word	0xfffffffd
	.align		4
        /*0018*/ 	.word	0x00000000
	.align		4
        /*001c*/ 	.word	0xfffffffc


//--------------------- .nv.constant4             --------------------------
	.section	.nv.constant4,"a",@progbits
	.align	8
	.align		8
.nv.constant4:
        /*0000*/ 	.dword	_ZN34_INTERNAL_c0162649_4_k_cu_ade4faf94cuda3std3__45__cpo5beginE
	.align		8
        /*0008*/ 	.dword	_ZN34_INTERNAL_c0162649_4_k_cu_ade4faf94cuda3std3__45__cpo3endE
	.align		8
        /*0010*/ 	.dword	_ZN34_INTERNAL_c0162649_4_k_cu_ade4faf94cuda3std3__45__cpo6cbeginE
	.align		8
        /*0018*/ 	.dword	_ZN34_INTERNAL_c0162649_4_k_cu_ade4faf94cuda3std3__45__cpo4cendE
	.align		8
        /*0020*/ 	.dword	_ZN34_INTERNAL_c0162649_4_k_cu_ade4faf94cuda3std3__45__cpo6rbeginE
	.align		8
        /*0028*/ 	.dword	_ZN34_INTERNAL_c0162649_4_k_cu_ade4faf94cuda3std3__45__cpo4rendE
	.align		8
        /*0030*/ 	.dword	_ZN34_INTERNAL_c0162649_4_k_cu_ade4faf94cuda3std3__45__cpo7crbeginE
	.align		8
        /*0038*/ 	.dword	_ZN34_INTERNAL_c0162649_4_k_cu_ade4faf94cuda3std3__45__cpo5crendE
	.align		8
        /*0040*/ 	.dword	_ZN34_INTERNAL_c0162649_4_k_cu_ade4faf94cuda3std3__436_GLOBAL__N__c0162649_4_k_cu_ade4faf96ignoreE
	.align		8
        /*0048*/ 	.dword	_ZN34_INTERNAL_c0162649_4_k_cu_ade4faf94cuda3std3__419piecewise_constructE
	.align		8
        /*0050*/ 	.dword	_ZN34_INTERNAL_c0162649_4_k_cu_ade4faf94cuda3std3__48in_placeE
	.align		8
        /*0058*/ 	.dword	_ZN34_INTERNAL_c0162649_4_k_cu_ade4faf94cuda3std3__420unreachable_sentinelE
	.align		8
        /*0060*/ 	.dword	_ZN34_INTERNAL_c0162649_4_k_cu_ade4faf94cuda3std3__47nulloptE
	.align		8
        /*0068*/ 	.dword	_ZN34_INTERNAL_c0162649_4_k_cu_ade4faf94cuda3std3__48unexpectE
	.align		8
        /*0070*/ 	.dword	_ZN34_INTERNAL_c0162649_4_k_cu_ade4faf94cuda3std6ranges3__45__cpo4swapE
	.align		8
        /*0078*/ 	.dword	_ZN34_INTERNAL_c0162649_4_k_cu_ade4faf94cuda3std6ranges3__45__cpo9iter_moveE
	.align		8
        /*0080*/ 	.dword	_ZN34_INTERNAL_c0162649_4_k_cu_ade4faf94cuda3std6ranges3__45__cpo5beginE
	.align		8
        /*0088*/ 	.dword	_ZN34_INTERNAL_c0162649_4_k_cu_ade4faf94cuda3std6ranges3__45__cpo3endE
	.align		8
        /*0090*/ 	.dword	_ZN34_INTERNAL_c0162649_4_k_cu_ade4faf94cuda3std6ranges3__45__cpo6cbeginE
	.align		8
        /*0098*/ 	.dword	_ZN34_INTERNAL_c0162649_4_k_cu_ade4faf94cuda3std6ranges3__45__cpo4cendE
	.align		8
        /*00a0*/ 	.dword	_ZN34_INTERNAL_c0162649_4_k_cu_ade4faf94cuda3std6ranges3__45__cpo7advanceE
	.align		8
        /*00a8*/ 	.dword	_ZN34_INTERNAL_c0162649_4_k_cu_ade4faf94cuda3std6ranges3__45__cpo9iter_swapE
	.align		8
        /*00b0*/ 	.dword	_ZN34_INTERNAL_c0162649_4_k_cu_ade4faf94cuda3std6ranges3__45__cpo4nextE
	.align		8
        /*00b8*/ 	.dword	_ZN34_INTERNAL_c0162649_4_k_cu_ade4faf94cuda3std6ranges3__45__cpo4prevE
	.align		8
        /*00c0*/ 	.dword	_ZN34_INTERNAL_c0162649_4_k_cu_ade4faf94cuda3std6ranges3__45__cpo4dataE
	.align		8
        /*00c8*/ 	.dword	_ZN34_INTERNAL_c0162649_4_k_cu_ade4faf94cuda3std6ranges3__45__cpo5cdataE
	.align		8
        /*00d0*/ 	.dword	_ZN34_INTERNAL_c0162649_4_k_cu_ade4faf94cuda3std6ranges3__45__cpo4sizeE
	.align		8
        /*00d8*/ 	.dword	_ZN34_INTERNAL_c0162649_4_k_cu_ade4faf94cuda3std6ranges3__45__cpo5ssizeE
	.align		8
        /*00e0*/ 	.dword	_ZN34_INTERNAL_c0162649_4_k_cu_ade4faf94cuda3std6ranges3__45__cpo8distanceE
	.align		8
        /*00e8*/ 	.dword	_ZN34_INTERNAL_c0162649_4_k_cu_ade4faf96thrust24THRUST_300001_SM_1000_NS8cuda_cub3parE
	.align		8
        /*00f0*/ 	.dword	_ZN34_INTERNAL_c0162649_4_k_cu_ade4faf96thrust24THRUST_300001_SM_1000_NS8cuda_cub10par_nosyncE
	.align		8
        /*00f8*/ 	.dword	_ZN34_INTERNAL_c0162649_4_k_cu_ade4faf96thrust24THRUST_300001_SM_1000_NS6system6detail10sequential3seqE
	.align		8
        /*0100*/ 	.dword	_ZN34_INTERNAL_c0162649_4_k_cu_ade4faf96thrust24THRUST_300001_SM_1000_NS12placeholders2_1E
	.align		8
        /*0108*/ 	.dword	_ZN34_INTERNAL_c0162649_4_k_cu_ade4faf96thrust24THRUST_300001_SM_1000_NS12placeholders2_2E
	.align		8
        /*0110*/ 	.dword	_ZN34_INTERNAL_c0162649_4_k_cu_ade4faf96thrust24THRUST_300001_SM_1000_NS12placeholders2_3E
	.align		8
        /*0118*/ 	.dword	_ZN34_INTERNAL_c0162649_4_k_cu_ade4faf96thrust24THRUST_300001_SM_1000_NS12placeholders2_4E
	.align		8
        /*0120*/ 	.dword	_ZN34_INTERNAL_c0162649_4_k_cu_ade4faf96thrust24THRUST_300001_SM_1000_NS12placeholders2_5E
	.align		8
        /*0128*/ 	.dword	_ZN34_INTERNAL_c0162649_4_k_cu_ade4faf96thrust24THRUST_300001_SM_1000_NS12placeholders2_6E
	.align		8
        /*0130*/ 	.dword	_ZN34_INTERNAL_c0162649_4_k_cu_ade4faf96thrust24THRUST_300001_SM_1000_NS12placeholders2_7E
	.align		8
        /*0138*/ 	.dword	_ZN34_INTERNAL_c0162649_4_k_cu_ade4faf96thrust24THRUST_300001_SM_1000_NS12placeholders2_8E
	.align		8
        /*0140*/ 	.dword	_ZN34_INTERNAL_c0162649_4_k_cu_ade4faf96thrust24THRUST_300001_SM_1000_NS12placeholders2_9E
	.align		8
        /*0148*/ 	.dword	_ZN34_INTERNAL_c0162649_4_k_cu_ade4faf96thrust24THRUST_300001_SM_1000_NS12placeholders3_10E
	.align		8
        /*0150*/ 	.dword	_ZN34_INTERNAL_c0162649_4_k_cu_ade4faf96thrust24THRUST_300001_SM_1000_NS3seqE


//--------------------- .text._ZN3cub18CUB_300001_SM_10006detail8for_each13static_kernelINS2_12policy_hub_t12policy_500_tEmN6thrust24THRUST_300001_SM_1000_NS8cuda_cub20__uninitialized_fill7functorINS7_10device_ptrIfEEfEEEEvT0_T1_ --------------------------
	.section	.text._ZN3cub18CUB_300001_SM_10006detail8for_each13static_kernelINS2_12policy_hub_t12policy_500_tEmN6thrust24THRUST_300001_SM_1000_NS8cuda_cub20__uninitialized_fill7functorINS7_10device_ptrIfEEfEEEEvT0_T1_,"ax",@progbits
	.align	128
        .global         _ZN3cub18CUB_300001_SM_10006detail8for_each13static_kernelINS2_12policy_hub_t12policy_500_tEmN6thrust24THRUST_300001_SM_1000_NS8cuda_cub20__uninitialized_fill7functorINS7_10device_ptrIfEEfEEEEvT0_T1_
        .type           _ZN3cub18CUB_300001_SM_10006detail8for_each13static_kernelINS2_12policy_hub_t12policy_500_tEmN6thrust24THRUST_300001_SM_1000_NS8cuda_cub20__uninitialized_fill7functorINS7_10device_ptrIfEEfEEEEvT0_T1_,@function
        .size           _ZN3cub18CUB_300001_SM_10006detail8for_each13static_kernelINS2_12policy_hub_t12policy_500_tEmN6thrust24THRUST_300001_SM_1000_NS8cuda_cub20__uninitialized_fill7functorINS7_10device_ptrIfEEfEEEEvT0_T1_,(.L_x_4 - _ZN3cub18CUB_300001_SM_10006detail8for_each13static_kernelINS2_12policy_hub_t12policy_500_tEmN6thrust24THRUST_300001_SM_1000_NS8cuda_cub20__uninitialized_fill7functorINS7_10device_ptrIfEEfEEEEvT0_T1_)
        .other          _ZN3cub18CUB_300001_SM_10006detail8for_each13static_kernelINS2_12policy_hub_t12policy_500_tEmN6thrust24THRUST_300001_SM_1000_NS8cuda_cub20__uninitialized_fill7functorINS7_10device_ptrIfEEfEEEEvT0_T1_,@"STO_CUDA_ENTRY STV_DEFAULT"
_ZN3cub18CUB_300001_SM_10006detail8for_each13static_kernelINS2_12policy_hub_t12policy_500_tEmN6thrust24THRUST_300001_SM_1000_NS8cuda_cub20__uninitialized_fill7functorINS7_10device_ptrIfEEfEEEEvT0_T1_:
.text._ZN3cub18CUB_300001_SM_10006detail8for_each13static_kernelINS2_12policy_hub_t12policy_500_tEmN6thrust24THRUST_300001_SM_1000_NS8cuda_cub20__uninitialized_fill7functorINS7_10device_ptrIfEEfEEEEvT0_T1_:
[----:B------:R-:W-:Y:S08]  /*0000*/  LDC R1, c[0x0][0x37c] ;  /* 0x0000df00ff017b82 */ /* 0x000ff00000000800 */
[----:B------:R-:W0:Y:S01]  /*0010*/  S2UR UR4, SR_CTAID.X ;  /* 0x00000000000479c3 */ /* 0x000e220000002500 */
[----:B------:R-:W1:Y:S01]  /*0020*/  LDCU.64 UR6, c[0x0][0x380] ;  /* 0x00007000ff0677ac */ /* 0x000e620008000a00 */
[----:B------:R-:W2:Y:S01]  /*0030*/  LDCU.64 UR8, c[0x0][0x358] ;  /* 0x00006b00ff0877ac */ /* 0x000ea20008000a00 */
[----:B0-----:R-:W-:-:S04]  /*0040*/  UIMAD.WIDE.U32 UR4, UR4, 0x200, URZ ;  /* 0x00000200040478a5 */ /* 0x001fc8000f8e00ff */
[----:B-1----:R-:W-:-:S04]  /*0050*/  UIADD3 UR6, UP0, UPT, -UR4, UR6, URZ ;  /* 0x0000000604067290 */ /* 0x002fc8000ff1e1ff */
[----:B------:R-:W-:Y:S02]  /*0060*/  UIADD3.X UR7, UPT, UPT, ~UR5, UR7, URZ, UP0, !UPT ;  /* 0x0000000705077290 */ /* 0x000fe400087fe5ff */
[----:B------:R-:W-:-:S04]  /*0070*/  UISETP.GE.U32.AND UP0, UPT, UR6, 0x200, UPT ;  /* 0x000002000600788c */ /* 0x000fc8000bf06070 */
[----:B------:R-:W-:-:S09]  /*0080*/  UISETP.GE.U32.AND.EX UP0, UPT, UR7, URZ, UPT, UP0 ;  /* 0x000000ff0700728c */ /* 0x000fd2000bf06100 */
[----:B--2---:R-:W-:Y:S05]  /*0090*/  BRA.U !UP0, `(.L_x_0) ;  /* 0x0000000108287547 */ /* 0x004fea000b800000 */
[----:B------:R-:W0:Y:S01]  /*00a0*/  S2R R0, SR_TID.X ;  /* 0x0000000000007919 */ /* 0x000e220000002100 */
[----:B------:R-:W1:Y:S01]  /*00b0*/  LDCU.64 UR6, c[0x0][0x388] ;  /* 0x00007100ff0677ac */ /* 0x000e620008000a00 */
[----:B------:R-:W2:Y:S01]  /*00c0*/  LDC R5, c[0x0][0x390] ;  /* 0x0000e400ff057b82 */ /* 0x000ea20000000800 */
[----:B0-----:R-:W-:-:S05]  /*00d0*/  IADD3 R0, P0, PT, R0, UR4, RZ ;  /* 0x0000000400007c10 */ /* 0x001fca000ff1e0ff */
[----:B------:R-:W-:Y:S01]  /*00e0*/  IMAD.X R3, RZ, RZ, UR5, P0 ;  /* 0x00000005ff037e24 */ /* 0x000fe200080e06ff */
[----:B-1----:R-:W-:-:S04]  /*00f0*/  LEA R2, P0, R0, UR6, 0x2 ;  /* 0x0000000600027c11 */ /* 0x002fc8000f8010ff */
[----:B------:R-:W-:-:S05]  /*0100*/  LEA.HI.X R3, R0, UR7, R3, 0x2, P0 ;  /* 0x0000000700037c11 */ /* 0x000fca00080f1403 */
[----:B--2---:R-:W-:Y:S04]  /*0110*/  STG.E desc[UR8][R2.64], R5 ;  /* 0x0000000502007986 */ /* 0x004fe8000c101908 */
[----:B------:R-:W-:Y:S01]  /*0120*/  STG.E desc[UR8][R2.64+0x400], R5 ;  /* 0x0004000502007986 */ /* 0x000fe2000c101908 */
[----:B------:R-:W-:Y:S05]  /*0130*/  EXIT ;  /* 0x000000000000794d */ /* 0x000fea0003800000 */
.L_x_0:
[----:B------:R-:W0:Y:S01]  /*0140*/  S2R R0, SR_TID.X ;  /* 0x0000000000007919 */ /* 0x000e220000002100 */
[----:B------:R-:W-:Y:S01]  /*0150*/  IMAD.U32 R2, RZ, RZ, UR7 ;  /* 0x00000007ff027e24 */ /* 0x000fe2000f8e00ff */
[----:B------:R-:W1:Y:S01]  /*0160*/  LDCU.64 UR10, c[0x0][0x388] ;  /* 0x00007100ff0a77ac */ /* 0x000e620008000a00 */
[----:B------:R-:W-:Y:S01]  /*0170*/  IMAD.U32 R4, RZ, RZ, UR7 ;  /* 0x00000007ff047e24 */ /* 0x000fe2000f8e00ff */
[----:B0-----:R-:W-:-:S04]  /*0180*/  ISETP.LT.U32.AND P0, PT, R0, UR6, PT ;  /* 0x0000000600007c0c */ /* 0x001fc8000bf01070 */
[----:B------:R-:W-:Y:S01]  /*0190*/  ISETP.GT.U32.AND.EX P0, PT, R2, RZ, PT, P0 ;  /* 0x000000ff0200720c */ /* 0x000fe20003f04100 */
[C---:B------:R-:W-:Y:S01]  /*01a0*/  VIADD R2, R0.reuse, 0x100 ;  /* 0x0000010000027836 */ /* 0x040fe20000000000 */
[----:B------:R-:W-:-:S04]  /*01b0*/  IADD3 R0, P2, PT, R0, UR4, RZ ;  /* 0x0000000400007c10 */ /* 0x000fc8000ff5e0ff */
[----:B------:R-:W-:Y:S01]  /*01c0*/  ISETP.LT.U32.AND P1, PT, R2, UR6, PT ;  /* 0x0000000602007c0c */ /* 0x000fe2000bf21070 */
[----:B------:R-:W-:Y:S01]  /*01d0*/  IMAD.X R3, RZ, RZ, UR5, P2 ;  /* 0x00000005ff037e24 */ /* 0x000fe200090e06ff */
[----:B-1----:R-:W-:Y:S02]  /*01e0*/  LEA R2, P2, R0, UR10, 0x2 ;  /* 0x0000000a00027c11 */ /* 0x002fe4000f8410ff */
[----:B------:R-:W-:Y:S02]  /*01f0*/  ISETP.GT.U32.AND.EX P1, PT, R4, RZ, PT, P1 ;  /* 0x000000ff0400720c */ /* 0x000fe40003f24110 */
[----:B------:R-:W-:Y:S01]  /*0200*/  LEA.HI.X R3, R0, UR11, R3, 0x2, P2 ;  /* 0x0000000b00037c11 */ /* 0x000fe200090f1403 */
[----:B------:R-:W0:Y:S04]  /*0210*/  @P0 LDC R5, c[0x0][0x390] ;  /* 0x0000e400ff050b82 */ /* 0x000e280000000800 */
[----:B0-----:R0:W-:Y:S06]  /*0220*/  @P0 STG.E desc[UR8][R2.64], R5 ;  /* 0x0000000502000986 */ /* 0x0011ec000c101908 */
[----:B------:R-:W-:Y:S05]  /*0230*/  @!P1 EXIT ;  /* 0x000000000000994d */ /* 0x000fea0003800000 */
[----:B0-----:R-:W0:Y:S02]  /*0240*/  LDC R5, c[0x0][0x390] ;  /* 0x0000e400ff057b82 */ /* 0x001e240000000800 */
[----:B0-----:R-:W-:Y:S01]  /*0250*/  STG.E desc[UR8][R2.64+0x400], R5 ;  /* 0x0004000502007986 */ /* 0x001fe2000c101908 */
[----:B------:R-:W-:Y:S05]  /*0260*/  EXIT ;  /* 0x000000000000794d */ /* 0x000fea0003800000 */
.L_x_1:
[----:B------:R-:W-:-:S00]  /*0270*/  BRA `(.L_x_1) ;  /* 0xfffffffc00fc7947 */ /* 0x000fc0000383ffff */
[----:B------:R-:W-:-:S00]  /*0280*/  NOP ;  /* 0x0000000000007918 */ /* 0x000fc00000000000 */
[----:B------:R-:W-:-:S00]  /*0290*/  NOP ;  /* 0x0000000000007918 */ /* 0x000fc00000000000 */
[----:B------:R-:W-:-:S00]  /*02a0*/  NOP ;  /* 0x0000000000007918 */ /* 0x000fc00000000000 */
[----:B------:R-:W-:-:S00]  /*02b0*/  NOP ;  /* 0x0000000000007918 */ /* 0x000fc00000000000 */
[----:B------:R-:W-:-:S00]  /*02c0*/  NOP ;  /* 0x0000000000007918 */ /* 0x000fc00000000000 */
[----:B------:R-:W-:-:S00]  /*02d0*/  NOP ;  /* 0x0000000000007918 */ /* 0x000fc00000000000 */
[----:B------:R-:W-:-:S00]  /*02e0*/  NOP ;  /* 0x0000000000007918 */ /* 0x000fc00000000000 */
[----:B------:R-:W-:-:S00]  /*02f0*/  NOP ;  /* 0x0000000000007918 */ /* 0x000fc00000000000 */
.L_x_4:


//--------------------- .text._ZN3cub18CUB_300001_SM_10006detail11EmptyKernelIvEEvv --------------------------
	.section	.text._ZN3cub18CUB_300001_SM_10006detail11EmptyKernelIvEEvv,"ax",@progbits
	.align	128
        .global         _ZN3cub18CUB_300001_SM_10006detail11EmptyKernelIvEEvv
        .type           _ZN3cub18CUB_300001_SM_10006detail11EmptyKernelIvEEvv,@function
        .size           _ZN3cub18CUB_300001_SM_10006detail11EmptyKernelIvEEvv,(.L_x_5 - _ZN3cub18CUB_300001_SM_10006detail11EmptyKernelIvEEvv)
        .other          _ZN3cub18CUB_300001_SM_10006detail11EmptyKernelIvEEvv,@"STO_CUDA_ENTRY STV_DEFAULT"
_ZN3cub18CUB_300001_SM_10006detail11EmptyKernelIvEEvv:
.text._ZN3cub18CUB_300001_SM_10006detail11EmptyKernelIvEEvv:
[----:B------:R-:W-:Y:S01]  /*0000*/  LDC R1, c[0x0][0x37c] ;  /* 0x0000df00ff017b82 */ /* 0x000fe20000000800 */
[----:B------:R-:W-:Y:S05]  /*0010*/  EXIT ;  /* 0x000000000000794d */ /* 0x000fea0003800000 */
.L_x_2:
        /* <DEDUP_REMOVED lines=14> */
.L_x_5:


//--------------------- .text._Z17coalescedMultiplyPfS_i --------------------------
	.section	.text._Z17coalescedMultiplyPfS_i,"ax",@progbits
	.align	128
        .global         _Z17coalescedMultiplyPfS_i
        .type           _Z17coalescedMultiplyPfS_i,@function
        .size           _Z17coalescedMultiplyPfS_i,(.L_x_6 - _Z17coalescedMultiplyPfS_i)
        .other          _Z17coalescedMultiplyPfS_i,@"STO_CUDA_ENTRY STV_DEFAULT"
_Z17coalescedMultiplyPfS_i:
.text._Z17coalescedMultiplyPfS_i:
[----:B------:R-:W-:Y:S01]  /*0000*/  LDC R1, c[0x0][0x37c] ;  /* 0x0000df00ff017b82 */ /* 0x000fe20000000800 */
[----:B------:R-:W0:Y:S07]  /*0010*/  S2R R10, SR_TID.Y ;  /* 0x00000000000a7919 */ /* 0x000e2e0000002200 */
[----:B------:R-:W0:Y:S01]  /*0020*/  S2UR UR6, SR_CTAID.Y ;  /* 0x00000000000679c3 */ /* 0x000e220000002600 */
[----:B------:R-:W1:Y:S01]  /*0030*/  LDCU.64 UR4, c[0x0][0x358] ;  /* 0x00006b00ff0477ac */ /* 0x000e620008000a00 */
[----:B------:R-:W2:Y:S06]  /*0040*/  S2R R0, SR_TID.X ;  /* 0x0000000000007919 */ /* 0x000eac0000002100 */
[----:B------:R-:W0:Y:S08]  /*0050*/  LDC R15, c[0x0][0x364] ;  /* 0x0000d900ff0f7b82 */ /* 0x000e300000000800 */
[----:B------:R-:W3:Y:S08]  /*0060*/  S2UR UR7, SR_CTAID.X ;  /* 0x00000000000779c3 */ /* 0x000ef00000002500 */
[----:B------:R-:W3:Y:S08]  /*0070*/  LDC R17, c[0x0][0x360] ;  /* 0x0000d800ff117b82 */ /* 0x000ef00000000800 */
[----:B------:R-:W4:Y:S01]  /*0080*/  LDC.64 R4, c[0x0][0x380] ;  /* 0x0000e000ff047b82 */ /* 0x000f220000000a00 */
[----:B0-----:R-:W-:Y:S01]  /*0090*/  IMAD R15, R15, UR6, R10 ;  /* 0x000000060f0f7c24 */ /* 0x001fe2000f8e020a */
[----:B------:R-:W0:Y:S01]  /*00a0*/  S2R R9, SR_CgaCtaId ;  /* 0x0000000000097919 */ /* 0x000e220000008800 */
[----:B------:R-:W5:Y:S02]  /*00b0*/  LDCU UR6, c[0x0][0x390] ;  /* 0x00007200ff0677ac */ /* 0x000f640008000800 */
[----:B--2---:R-:W-:-:S02]  /*00c0*/  IMAD R3, R15, 0x1e, R0 ;  /* 0x0000001e0f037824 */ /* 0x004fc400078e0200 */
[----:B---3--:R-:W-:-:S04]  /*00d0*/  IMAD R7, R17, UR7, R10 ;  /* 0x0000000711077c24 */ /* 0x008fc8000f8e020a */
[----:B------:R-:W-:Y:S02]  /*00e0*/  IMAD R7, R7, 0x1e, R0 ;  /* 0x0000001e07077824 */ /* 0x000fe400078e0200 */
[----:B----4-:R-:W-:-:S04]  /*00f0*/  IMAD.WIDE.U32 R2, R3, 0x4, R4 ;  /* 0x0000000403027825 */ /* 0x010fc800078e0004 */
[----:B------:R-:W-:Y:S01]  /*0100*/  IMAD.WIDE.U32 R4, R7, 0x4, R4 ;  /* 0x0000000407047825 */ /* 0x000fe200078e0004 */
[----:B-1----:R-:W2:Y:S05]  /*0110*/  LDG.E R6, desc[UR4][R2.64] ;  /* 0x0000000402067981 */ /* 0x002eaa000c1e1900 */
[----:B------:R-:W3:Y:S01]  /*0120*/  LDG.E R4, desc[UR4][R4.64] ;  /* 0x0000000404047981 */ /* 0x000ee2000c1e1900 */
[----:B------:R-:W-:-:S04]  /*0130*/  MOV R7, 0x400 ;  /* 0x0000040000077802 */ /* 0x000fc80000000f00 */
[----:B------:R-:W-:Y:S02]  /*0140*/  IADD3 R8, PT, PT, R7, 0xe10, RZ ;  /* 0x00000e1007087810 */ /* 0x000fe40007ffe0ff */
[C---:B0-----:R-:W-:Y:S02]  /*0150*/  LEA R13, R9.reuse, R7, 0x18 ;  /* 0x00000007090d7211 */ /* 0x041fe400078ec0ff */
[----:B------:R-:W-:-:S03]  /*0160*/  LEA R7, R9, R8, 0x18 ;  /* 0x0000000809077211 */ /* 0x000fc600078ec0ff */
[----:B------:R-:W-:Y:S02]  /*0170*/  IMAD R13, R10, 0x78, R13 ;  /* 0x000000780a0d7824 */ /* 0x000fe400078e020d */
[----:B------:R-:W-:-:S03]  /*0180*/  IMAD R9, R0, 0x84, R7 ;  /* 0x0000008400097824 */ /* 0x000fc600078e0207 */
[C---:B------:R-:W-:Y:S01]  /*0190*/  LEA R7, R0.reuse, R13, 0x2 ;  /* 0x0000000d00077211 */ /* 0x040fe200078e10ff */
[----:B------:R-:W-:Y:S01]  /*01a0*/  IMAD R12, R0, -0x80, R9 ;  /* 0xffffff80000c7824 */ /* 0x000fe200078e0209 */
[----:B------:R-:W-:Y:S01]  /*01b0*/  LEA R19, R10, R9, 0x2 ;  /* 0x000000090a137211 */ /* 0x000fe200078e10ff */
[----:B------:R-:W-:-:S04]  /*01c0*/  IMAD R0, R17, UR7, R0 ;  /* 0x0000000711007c24 */ /* 0x000fc8000f8e0200 */
[----:B-----5:R-:W-:Y:S01]  /*01d0*/  IMAD R15, R15, UR6, R0 ;  /* 0x000000060f0f7c24 */ /* 0x020fe2000f8e0200 */
[----:B--2---:R-:W-:Y:S04]  /*01e0*/  STS [R7], R6 ;  /* 0x0000000607007388 */ /* 0x004fe80000000800 */
[----:B---3--:R-:W-:Y:S01]  /*01f0*/  STS [R19], R4 ;  /* 0x0000000413007388 */ /* 0x008fe20000000800 */
[----:B------:R-:W-:Y:S06]  /*0200*/  BAR.SYNC.DEFER_BLOCKING 0x0 ;  /* 0x0000000000007b1d */ /* 0x000fec0000010000 */
[----:B------:R-:W-:Y:S04]  /*0210*/  LDS R21, [R12] ;  /* 0x000000000c157984 */ /* 0x000fe80000000800 */
[----:B------:R-:W0:Y:S04]  /*0220*/  LDS.64 R2, [R13] ;  /* 0x000000000d027984 */ /* 0x000e280000000a00 */
[----:B------:R-:W1:Y:S04]  /*0230*/  LDS R29, [R12+0x84] ;  /* 0x000084000c1d7984 */ /* 0x000e680000000800 */
[----:B------:R-:W-:Y:S04]  /*0240*/  LDS R25, [R12+0x108] ;  /* 0x000108000c197984 */ /* 0x000fe80000000800 */
[----:B------:R-:W2:Y:S04]  /*0250*/  LDS.64 R10, [R13+0x8] ;  /* 0x000008000d0a7984 */ /* 0x000ea80000000a00 */
[----:B------:R-:W3:Y:S04]  /*0260*/  LDS R20, [R12+0x18c] ;  /* 0x00018c000c147984 */ /* 0x000ee80000000800 */
[----:B------:R-:W-:Y:S04]  /*0270*/  LDS R27, [R12+0x210] ;  /* 0x000210000c1b7984 */ /* 0x000fe80000000800 */
[----:B------:R-:W4:Y:S04]  /*0280*/  LDS.64 R8, [R13+0x10] ;  /* 0x000010000d087984 */ /* 0x000f280000000a00 */
[----:B------:R-:W5:Y:S04]  /*0290*/  LDS R22, [R12+0x294] ;  /* 0x000294000c167984 */ /* 0x000f680000000800 */
[----:B------:R-:W-:Y:S04]  /*02a0*/  LDS R23, [R12+0x318] ;  /* 0x000318000c177984 */ /* 0x000fe80000000800 */
[----:B------:R-:W5:Y:S04]  /*02b0*/  LDS.64 R6, [R13+0x18] ;  /* 0x000018000d067984 */ /* 0x000f680000000a00 */
[----:B------:R-:W5:Y:S01]  /*02c0*/  LDS R18, [R12+0x39c] ;  /* 0x00039c000c127984 */ /* 0x000f620000000800 */
[----:B0-----:R-:W-:-:S03]  /*02d0*/  FFMA R2, R2, R21, RZ ;  /* 0x0000001502027223 */ /* 0x001fc600000000ff */
[----:B------:R-:W-:Y:S01]  /*02e0*/  LDS R19, [R12+0x420] ;  /* 0x000420000c137984 */ /* 0x000fe20000000800 */
[----:B-1----:R-:W-:-:S03]  /*02f0*/  FFMA R29, R29, R3, R2 ;  /* 0x000000031d1d7223 */ /* 0x002fc60000000002 */
[----:B------:R-:W0:Y:S04]  /*0300*/  LDS.64 R4, [R13+0x20] ;  /* 0x000020000d047984 */ /* 0x000e280000000a00 */
[----:B------:R-:W1:Y:S01]  /*0310*/  LDS R14, [R12+0x4a4] ;  /* 0x0004a4000c0e7984 */ /* 0x000e620000000800 */
[----:B--2---:R-:W-:-:S03]  /*0320*/  FFMA R25, R10, R25, R29 ;  /* 0x000000190a197223 */ /* 0x004fc6000000001d */
[----:B------:R-:W-:Y:S01]  /*0330*/  LDS R21, [R12+0x528] ;  /* 0x000528000c157984 */ /* 0x000fe20000000800 */
[----:B---3--:R-:W-:-:S03]  /*0340*/  FFMA R29, R20, R11, R25 ;  /* 0x0000000b141d7223 */ /* 0x008fc60000000019 */
[----:B------:R-:W2:Y:S04]  /*0350*/  LDS.64 R2, [R13+0x28] ;  /* 0x000028000d027984 */ /* 0x000ea80000000a00 */
[----:B------:R-:W3:Y:S01]  /*0360*/  LDS R16, [R12+0x5ac] ;  /* 0x0005ac000c107984 */ /* 0x000ee20000000800 */
[----:B----4-:R-:W-:-:S03]  /*0370*/  FFMA R27, R8, R27, R29 ;  /* 0x0000001b081b7223 */ /* 0x010fc6000000001d */
[----:B------:R-:W-:Y:S01]  /*0380*/  LDS R25, [R12+0x630] ;  /* 0x000630000c197984 */ /* 0x000fe20000000800 */
[----:B-----5:R-:W-:-:S03]  /*0390*/  FFMA R29, R22, R9, R27 ;  /* 0x00000009161d7223 */ /* 0x020fc6000000001b */
[----:B------:R-:W4:Y:S04]  /*03a0*/  LDS.64 R10, [R13+0x30] ;  /* 0x000030000d0a7984 */ /* 0x000f280000000a00 */
[----:B------:R-:W5:Y:S01]  /*03b0*/  LDS R20, [R12+0x6b4] ;  /* 0x0006b4000c147984 */ /* 0x000f620000000800 */
[----:B------:R-:W-:-:S03]  /*03c0*/  FFMA R23, R6, R23, R29 ;  /* 0x0000001706177223 */ /* 0x000fc6000000001d */
[----:B------:R-:W-:Y:S01]  /*03d0*/  LDS R27, [R12+0x738] ;  /* 0x000738000c1b7984 */ /* 0x000fe20000000800 */
[----:B------:R-:W-:-:S03]  /*03e0*/  FFMA R29, R18, R7, R23 ;  /* 0x00000007121d7223 */ /* 0x000fc60000000017 */
[----:B------:R-:W5:Y:S04]  /*03f0*/  LDS.64 R8, [R13+0x38] ;  /* 0x000038000d087984 */ /* 0x000f680000000a00 */
[----:B------:R-:W5:Y:S01]  /*0400*/  LDS R22, [R12+0x7bc] ;  /* 0x0007bc000c167984 */ /* 0x000f620000000800 */
[----:B0-----:R-:W-:-:S03]  /*0410*/  FFMA R19, R4, R19, R29 ;  /* 0x0000001304137223 */ /* 0x001fc6000000001d */
        /* <DEDUP_REMOVED lines=34> */
[----:B------:R-:W-:Y:S02]  /*0640*/  FFMA R25, R10, R25, R3 ;  /* 0x000000190a197223 */ /* 0x000fe40000000003 */
[----:B------:R-:W3:Y:S02]  /*0650*/  LDC.64 R2, c[0x0][0x388] ;  /* 0x0000e200ff027b82 */ /* 0x000ee40000000a00 */
[----:B------:R-:W-:-:S04]  /*0660*/  FFMA R11, R20, R11, R25 ;  /* 0x0000000b140b7223 */ /* 0x000fc80000000019 */
[----:B0-----:R-:W-:-:S04]  /*0670*/  FFMA R11, R8, R27, R11 ;  /* 0x0000001b080b7223 */ /* 0x001fc8000000000b */
[----:B-1----:R-:W-:-:S04]  /*0680*/  FFMA R9, R22, R9, R11 ;  /* 0x0000000916097223 */ /* 0x002fc8000000000b */
[----:B--2---:R-:W-:Y:S01]  /*0690*/  FFMA R9, R6, R23, R9 ;  /* 0x0000001706097223 */ /* 0x004fe20000000009 */
[----:B---3--:R-:W-:-:S04]  /*06a0*/  IMAD.WIDE R2, R15, 0x4, R2 ;  /* 0x000000040f027825 */ /* 0x008fc800078e0202 */
[----:B------:R-:W-:-:S04]  /*06b0*/  FFMA R7, R18, R7, R9 ;  /* 0x0000000712077223 */ /* 0x000fc80000000009 */
[----:B----4-:R-:W-:-:S04]  /*06c0*/  FFMA R7, R4, R19, R7 ;  /* 0x0000001304077223 */ /* 0x010fc80000000007 */
[----:B-----5:R-:W-:-:S05]  /*06d0*/  FFMA R5, R14, R5, R7 ;  /* 0x000000050e057223 */ /* 0x020fca0000000007 */
[----:B------:R-:W-:Y:S01]  /*06e0*/  STG.E desc[UR4][R2.64], R5 ;  /* 0x0000000502007986 */ /* 0x000fe2000c101904 */
[----:B------:R-:W-:Y:S05]  /*06f0*/  EXIT ;  /* 0x000000000000794d */ /* 0x000fea0003800000 */
.L_x_3:
        /* <DEDUP_REMOVED lines=16> */
.L_x_6:


//--------------------- .nv.shared.reserved.0     --------------------------
	.section	.nv.shared.reserved.0,"aw",@nobits
	.weak		__nv_reservedSMEM_offset_0_alias
	.size		__nv_reservedSMEM_offset_0_alias, 0, 64
	.other		__nv_reservedSMEM_offset_0_alias,@"STO_CUDA_RESERVED_SHARED STV_DEFAULT"
__nv_reservedSMEM_offset_0_alias:
	.zero		0
	.zero		64


//--------------------- .nv.global                --------------------------
	.section	.nv.global,"aw",@nobits
.nv.global:
	.type		_ZN34_INTERNAL_c0162649_4_k_cu_ade4faf96thrust24THRUST_300001_SM_1000_NS3seqE,@object
	.size		_ZN34_INTERNAL_c0162649_4_k_cu_ade4faf96thrust24THRUST_300001_SM_1000_NS3seqE,(_ZN34_INTERNAL_c0162649_4_k_cu_ade4faf94cuda3std3__48in_placeE - _ZN34_INTERNAL_c0162649_4_k_cu_ade4faf96thrust24THRUST_300001_SM_1000_NS3seqE)
_ZN34_INTERNAL_c0162649_4_k_cu_ade4faf96thrust24THRUST_300001_SM_1000_NS3seqE:
	.zero		1
	.type		_ZN34_INTERNAL_c0162649_4_k_cu_ade4faf94cuda3std3__48in_placeE,@object
	.size		_ZN34_INTERNAL_c0162649_4_k_cu_ade4faf94cuda3std3__48in_placeE,(_ZN34_INTERNAL_c0162649_4_k_cu_ade4faf94cuda3std6ranges3__45__cpo4sizeE - _ZN34_INTERNAL_c0162649_4_k_cu_ade4faf94cuda3std3__48in_placeE)
_ZN34_INTERNAL_c0162649_4_k_cu_ade4faf94cuda3std3__48in_placeE:
	.zero		1
	.type		_ZN34_INTERNAL_c0162649_4_k_cu_ade4faf94cuda3std6ranges3__45__cpo4sizeE,@object
	.size		_ZN34_INTERNAL_c0162649_4_k_cu_ade4faf94cuda3std6ranges3__45__cpo4sizeE,(_ZN34_INTERNAL_c0162649_4_k_cu_ade4faf96thrust24THRUST_300001_SM_1000_NS12placeholders2_3E - _ZN34_INTERNAL_c0162649_4_k_cu_ade4faf94cuda3std6ranges3__45__cpo4sizeE)
_ZN34_INTERNAL_c0162649_4_k_cu_ade4faf94cuda3std6ranges3__45__cpo4sizeE:
	.zero		1
	.type		_ZN34_INTERNAL_c0162649_4_k_cu_ade4faf96thrust24THRUST_300001_SM_1000_NS12placeholders2_3E,@object
	.size		_ZN34_INTERNAL_c0162649_4_k_cu_ade4faf96thrust24THRUST_300001_SM_1000_NS12placeholders2_3E,(_ZN34_INTERNAL_c0162649_4_k_cu_ade4faf94cuda3std3__45__cpo6cbeginE - _ZN34_INTERNAL_c0162649_4_k_cu_ade4faf96thrust24THRUST_300001_SM_1000_NS12placeholders2_3E)
_ZN34_INTERNAL_c0162649_4_k_cu_ade4faf96thrust24THRUST_300001_SM_1000_NS12placeholders2_3E:
	.zero		1
	.type		_ZN34_INTERNAL_c0162649_4_k_cu_ade4faf94cuda3std3__45__cpo6cbeginE,@object
	.size		_ZN34_INTERNAL_c0162649_4_k_cu_ade4faf94cuda3std3__45__cpo6cbeginE,(_ZN34_INTERNAL_c0162649_4_k_cu_ade4faf94cuda3std6ranges3__45__cpo6cbeginE - _ZN34_INTERNAL_c0162649_4_k_cu_ade4faf94cuda3std3__45__cpo6cbeginE)
_ZN34_INTERNAL_c0162649_4_k_cu_ade4faf94cuda3std3__45__cpo6cbeginE:
	.zero		1
	.type		_ZN34_INTERNAL_c0162649_4_k_cu_ade4faf94cuda3std6ranges3__45__cpo6cbeginE,@object
	.size		_ZN34_INTERNAL_c0162649_4_k_cu_ade4faf94cuda3std6ranges3__45__cpo6cbeginE,(_ZN34_INTERNAL_c0162649_4_k_cu_ade4faf96thrust24THRUST_300001_SM_1000_NS12placeholders2_7E - _ZN34_INTERNAL_c0162649_4_k_cu_ade4faf94cuda3std6ranges3__45__cpo6cbeginE)
_ZN34_INTERNAL_c0162649_4_k_cu_ade4faf94cuda3std6ranges3__45__cpo6cbeginE:
	.zero		1
	.type		_ZN34_INTERNAL_c0162649_4_k_cu_ade4faf96thrust24THRUST_300001_SM_1000_NS12placeholders2_7E,@object
	.size		_ZN34_INTERNAL_c0162649_4_k_cu_ade4faf96thrust24THRUST_300001_SM_1000_NS12placeholders2_7E,(_ZN34_INTERNAL_c0162649_4_k_cu_ade4faf94cuda3std3__45__cpo7crbeginE - _ZN34_INTERNAL_c0162649_4_k_cu_ade4faf96thrust24THRUST_300001_SM_1000_NS12placeholders2_7E)
_ZN34_INTERNAL_c0162649_4_k_cu_ade4faf96thrust24THRUST_300001_SM_1000_NS12placeholders2_7E:
	.zero		1
	.type		_ZN34_INTERNAL_c0162649_4_k_cu_ade4faf94cuda3std3__45__cpo7crbeginE,@object
	.size		_ZN34_INTERNAL_c0162649_4_k_cu_ade4faf94cuda3std3__45__cpo7crbeginE,(_ZN34_INTERNAL_c0162649_4_k_cu_ade4faf94cuda3std6ranges3__45__cpo4nextE - _ZN34_INTERNAL_c0162649_4_k_cu_ade4faf94cuda3std3__45__cpo7crbeginE)
_ZN34_INTERNAL_c0162649_4_k_cu_ade4faf94cuda3std3__45__cpo7crbeginE:
	.zero		1
	.type		_ZN34_INTERNAL_c0162649_4_k_cu_ade4faf94cuda3std6ranges3__45__cpo4nextE,@object
	.size		_ZN34_INTERNAL_c0162649_4_k_cu_ade4faf94cuda3std6ranges3__45__cpo4nextE,(_ZN34_INTERNAL_c0162649_4_k_cu_ade4faf94cuda3std6ranges3__45__cpo4swapE - _ZN34_INTERNAL_c0162649_4_k_cu_ade4faf94cuda3std6ranges3__45__cpo4nextE)
_ZN34_INTERNAL_c0162649_4_k_cu_ade4faf94cuda3std6ranges3__45__cpo4nextE:
	.zero		1
	.type		_ZN34_INTERNAL_c0162649_4_k_cu_ade4faf94cuda3std6ranges3__45__cpo4swapE,@object
	.size		_ZN34_INTERNAL_c0162649_4_k_cu_ade4faf94cuda3std6ranges3__45__cpo4swapE,(_ZN34_INTERNAL_c0162649_4_k_cu_ade4faf96thrust24THRUST_300001_SM_1000_NS8cuda_cub10par_nosyncE - _ZN34_INTERNAL_c0162649_4_k_cu_ade4faf94cuda3std6ranges3__45__cpo4swapE)
_ZN34_INTERNAL_c0162649_4_k_cu_ade4faf94cuda3std6ranges3__45__cpo4swapE:
	.zero		1
	.type		_ZN34_INTERNAL_c0162649_4_k_cu_ade4faf96thrust24THRUST_300001_SM_1000_NS8cuda_cub10par_nosyncE,@object
	.size		_ZN34_INTERNAL_c0162649_4_k_cu_ade4faf96thrust24THRUST_300001_SM_1000_NS8cuda_cub10par_nosyncE,(_ZN34_INTERNAL_c0162649_4_k_cu_ade4faf96thrust24THRUST_300001_SM_1000_NS12placeholders2_9E - _ZN34_INTERNAL_c0162649_4_k_cu_ade4faf96thrust24THRUST_300001_SM_1000_NS8cuda_cub10par_nosyncE)
_ZN34_INTERNAL_c0162649_4_k_cu_ade4faf96thrust24THRUST_300001_SM_1000_NS8cuda_cub10par_nosyncE:
	.zero		1
	.type		_ZN34_INTERNAL_c0162649_4_k_cu_ade4faf96thrust24THRUST_300001_SM_1000_NS12placeholders2_9E,@object
	.size		_ZN34_INTERNAL_c0162649_4_k_cu_ade4faf96thrust24THRUST_300001_SM_1000_NS12placeholders2_9E,(_ZN34_INTERNAL_c0162649_4_k_cu_ade4faf94cuda3std3__436_GLOBAL__N__c0162649_4_k_cu_ade4faf96ignoreE - _ZN34_INTERNAL_c0162649_4_k_cu_ade4faf96thrust24THRUST_300001_SM_1000_NS12placeholders2_9E)
_ZN34_INTERNAL_c0162649_4_k_cu_ade4faf96thrust24THRUST_300001_SM_1000_NS12placeholders2_9E:
	.zero		1
	.type		_ZN34_INTERNAL_c0162649_4_k_cu_ade4faf94cuda3std3__436_GLOBAL__N__c0162649_4_k_cu_ade4faf96ignoreE,@object
	.size		_ZN34_INTERNAL_c0162649_4_k_cu_ade4faf94cuda3std3__436_GLOBAL__N__c0162649_4_k_cu_ade4faf96ignoreE,(_ZN34_INTERNAL_c0162649_4_k_cu_ade4faf94cuda3std6ranges3__45__cpo4dataE - _ZN34_INTERNAL_c0162649_4_k_cu_ade4faf94cuda3std3__436_GLOBAL__N__c0162649_4_k_cu_ade4faf96ignoreE)
_ZN34_INTERNAL_c0162649_4_k_cu_ade4faf94cuda3std3__436_GLOBAL__N__c0162649_4_k_cu_ade4faf96ignoreE:
	.zero		1
	.type		_ZN34_INTERNAL_c0162649_4_k_cu_ade4faf94cuda3std6ranges3__45__cpo4dataE,@object
	.size		_ZN34_INTERNAL_c0162649_4_k_cu_ade4faf94cuda3std6ranges3__45__cpo4dataE,(_ZN34_INTERNAL_c0162649_4_k_cu_ade4faf96thrust24THRUST_300001_SM_1000_NS12placeholders2_1E - _ZN34_INTERNAL_c0162649_4_k_cu_ade4faf94cuda3std6ranges3__45__cpo4dataE)
_ZN34_INTERNAL_c0162649_4_k_cu_ade4faf94cuda3std6ranges3__45__cpo4dataE:
	.zero		1
	.type		_ZN34_INTERNAL_c0162649_4_k_cu_ade4faf96thrust24THRUST_300001_SM_1000_NS12placeholders2_1E,@object
	.size		_ZN34_INTERNAL_c0162649_4_k_cu_ade4faf96thrust24THRUST_300001_SM_1000_NS12placeholders2_1E,(_ZN34_INTERNAL_c0162649_4_k_cu_ade4faf94cuda3std3__45__cpo5beginE - _ZN34_INTERNAL_c0162649_4_k_cu_ade4faf96thrust24THRUST_300001_SM_1000_NS12placeholders2_1E)
_ZN34_INTERNAL_c0162649_4_k_cu_ade4faf96thrust24THRUST_300001_SM_1000_NS12placeholders2_1E:
	.zero		1
	.type		_ZN34_INTERNAL_c0162649_4_k_cu_ade4faf94cuda3std3__45__cpo5beginE,@object
	.size		_ZN34_INTERNAL_c0162649_4_k_cu_ade4faf94cuda3std3__45__cpo5beginE,(_ZN34_INTERNAL_c0162649_4_k_cu_ade4faf94cuda3std6ranges3__45__cpo5beginE - _ZN34_INTERNAL_c0162649_4_k_cu_ade4faf94cuda3std3__45__cpo5beginE)
_ZN34_INTERNAL_c0162649_4_k_cu_ade4faf94cuda3std3__45__cpo5beginE:
	.zero		1
	.type		_ZN34_INTERNAL_c0162649_4_k_cu_ade4faf94cuda3std6ranges3__45__cpo5beginE,@object
	.size		_ZN34_INTERNAL_c0162649_4_k_cu_ade4faf94cuda3std6ranges3__45__cpo5beginE,(_ZN34_INTERNAL_c0162649_4_k_cu_ade4faf96thrust24THRUST_300001_SM_1000_NS12placeholders2_5E - _ZN34_INTERNAL_c0162649_4_k_cu_ade4faf94cuda3std6ranges3__45__cpo5beginE)
_ZN34_INTERNAL_c0162649_4_k_cu_ade4faf94cuda3std6ranges3__45__cpo5beginE:
	.zero		1
	.type		_ZN34_INTERNAL_c0162649_4_k_cu_ade4faf96thrust24THRUST_300001_SM_1000_NS12placeholders2_5E,@object
	.size		_ZN34_INTERNAL_c0162649_4_k_cu_ade4faf96thrust24THRUST_300001_SM_1000_NS12placeholders2_5E,(_ZN34_INTERNAL_c0162649_4_k_cu_ade4faf94cuda3std3__45__cpo6rbeginE - _ZN34_INTERNAL_c0162649_4_k_cu_ade4faf96thrust24THRUST_300001_SM_1000_NS12placeholders2_5E)
_ZN34_INTERNAL_c0162649_4_k_cu_ade4faf96thrust24THRUST_300001_SM_1000_NS12placeholders2_5E:
	.zero		1
	.type		_ZN34_INTERNAL_c0162649_4_k_cu_ade4faf94cuda3std3__45__cpo6rbeginE,@object
	.size		_ZN34_INTERNAL_c0162649_4_k_cu_ade4faf94cuda3std3__45__cpo6rbeginE,(_ZN34_INTERNAL_c0162649_4_k_cu_ade4faf94cuda3std6ranges3__45__cpo7advanceE - _ZN34_INTERNAL_c0162649_4_k_cu_ade4faf94cuda3std3__45__cpo6rbeginE)
_ZN34_INTERNAL_c0162649_4_k_cu_ade4faf94cuda3std3__45__cpo6rbeginE:
	.zero		1
	.type		_ZN34_INTERNAL_c0162649_4_k_cu_ade4faf94cuda3std6ranges3__45__cpo7advanceE,@object
	.size		_ZN34_INTERNAL_c0162649_4_k_cu_ade4faf94cuda3std6ranges3__45__cpo7advanceE,(_ZN34_INTERNAL_c0162649_4_k_cu_ade4faf94cuda3std3__47nulloptE - _ZN34_INTERNAL_c0162649_4_k_cu_ade4faf94cuda3std6ranges3__45__cpo7advanceE)
_ZN34_INTERNAL_c0162649_4_k_cu_ade4faf94cuda3std6ranges3__45__cpo7advanceE:
	.zero		1
	.type		_ZN34_INTERNAL_c0162649_4_k_cu_ade4faf94cuda3std3__47nulloptE,@object
	.size		_ZN34_INTERNAL_c0162649_4_k_cu_ade4faf94cuda3std3__47nulloptE,(_ZN34_INTERNAL_c0162649_4_k_cu_ade4faf94cuda3std6ranges3__45__cpo8distanceE - _ZN34_INTERNAL_c0162649_4_k_cu_ade4faf94cuda3std3__47nulloptE)
_ZN34_INTERNAL_c0162649_4_k_cu_ade4faf94cuda3std3__47nulloptE:
	.zero		1
	.type		_ZN34_INTERNAL_c0162649_4_k_cu_ade4faf94cuda3std6ranges3__45__cpo8distanceE,@object
	.size		_ZN34_INTERNAL_c0162649_4_k_cu_ade4faf94cuda3std6ranges3__45__cpo8distanceE,(_ZN34_INTERNAL_c0162649_4_k_cu_ade4faf96thrust24THRUST_300001_SM_1000_NS12placeholders3_10E - _ZN34_INTERNAL_c0162649_4_k_cu_ade4faf94cuda3std6ranges3__45__cpo8distanceE)
_ZN34_INTERNAL_c0162649_4_k_cu_ade4faf94cuda3std6ranges3__45__cpo8distanceE:
	.zero		1
	.type		_ZN34_INTERNAL_c0162649_4_k_cu_ade4faf96thrust24THRUST_300001_SM_1000_NS12placeholders3_10E,@object
	.size		_ZN34_INTERNAL_c0162649_4_k_cu_ade4faf96thrust24THRUST_300001_SM_1000_NS12placeholders3_10E,(_ZN34_INTERNAL_c0162649_4_k_cu_ade4faf94cuda3std3__419piecewise_constructE - _ZN34_INTERNAL_c0162649_4_k_cu_ade4faf96thrust24THRUST_300001_SM_1000_NS12placeholders3_10E)
_ZN34_INTERNAL_c0162649_4_k_cu_ade4faf96thrust24THRUST_300001_SM_1000_NS12placeholders3_10E:
	.zero		1
	.type		_ZN34_INTERNAL_c0162649_4_k_cu_ade4faf94cuda3std3__419piecewise_constructE,@object
	.size		_ZN34_INTERNAL_c0162649_4_k_cu_ade4faf94cuda3std3__419piecewise_constructE,(_ZN34_INTERNAL_c0162649_4_k_cu_ade4faf94cuda3std6ranges3__45__cpo5cdataE - _ZN34_INTERNAL_c0162649_4_k_cu_ade4faf94cuda3std3__419piecewise_constructE)
_ZN34_INTERNAL_c0162649_4_k_cu_ade4faf94cuda3std3__419piecewise_constructE:
	.zero		1
	.type		_ZN34_INTERNAL_c0162649_4_k_cu_ade4faf94cuda3std6ranges3__45__cpo5cdataE,@object
	.size		_ZN34_INTERNAL_c0162649_4_k_cu_ade4faf94cuda3std6ranges3__45__cpo5cdataE,(_ZN34_INTERNAL_c0162649_4_k_cu_ade4faf96thrust24THRUST_300001_SM_1000_NS12placeholders2_2E - _ZN34_INTERNAL_c0162649_4_k_cu_ade4faf94cuda3std6ranges3__45__cpo5cdataE)
_ZN34_INTERNAL_c0162649_4_k_cu_ade4faf94cuda3std6ranges3__45__cpo5cdataE:
	.zero		1
	.type		_ZN34_INTERNAL_c0162649_4_k_cu_ade4faf96thrust24THRUST_300001_SM_1000_NS12placeholders2_2E,@object
	.size		_ZN34_INTERNAL_c0162649_4_k_cu_ade4faf96thrust24THRUST_300001_SM_1000_NS12placeholders2_2E,(_ZN34_INTERNAL_c0162649_4_k_cu_ade4faf94cuda3std3__45__cpo3endE - _ZN34_INTERNAL_c0162649_4_k_cu_ade4faf96thrust24THRUST_300001_SM_1000_NS12placeholders2_2E)
_ZN34_INTERNAL_c0162649_4_k_cu_ade4faf96thrust24THRUST_300001_SM_1000_NS12placeholders2_2E:
	.zero		1
	.type		_ZN34_INTERNAL_c0162649_4_k_cu_ade4faf94cuda3std3__45__cpo3endE,@object
	.size		_ZN34_INTERNAL_c0162649_4_k_cu_ade4faf94cuda3std3__45__cpo3endE,(_ZN34_INTERNAL_c0162649_4_k_cu_ade4faf94cuda3std6ranges3__45__cpo3endE - _ZN34_INTERNAL_c0162649_4_k_cu_ade4faf94cuda3std3__45__cpo3endE)
_ZN34_INTERNAL_c0162649_4_k_cu_ade4faf94cuda3std3__45__cpo3endE:
	.zero		1
	.type		_ZN34_INTERNAL_c0162649_4_k_cu_ade4faf94cuda3std6ranges3__45__cpo3endE,@object
	.size		_ZN34_INTERNAL_c0162649_4_k_cu_ade4faf94cuda3std6ranges3__45__cpo3endE,(_ZN34_INTERNAL_c0162649_4_k_cu_ade4faf96thrust24THRUST_300001_SM_1000_NS12placeholders2_6E - _ZN34_INTERNAL_c0162649_4_k_cu_ade4faf94cuda3std6ranges3__45__cpo3endE)
_ZN34_INTERNAL_c0162649_4_k_cu_ade4faf94cuda3std6ranges3__45__cpo3endE:
	.zero		1
	.type		_ZN34_INTERNAL_c0162649_4_k_cu_ade4faf96thrust24THRUST_300001_SM_1000_NS12placeholders2_6E,@object
	.size		_ZN34_INTERNAL_c0162649_4_k_cu_ade4faf96thrust24THRUST_300001_SM_1000_NS12placeholders2_6E,(_ZN34_INTERNAL_c0162649_4_k_cu_ade4faf94cuda3std3__45__cpo4rendE - _ZN34_INTERNAL_c0162649_4_k_cu_ade4faf96thrust24THRUST_300001_SM_1000_NS12placeholders2_6E)
_ZN34_INTERNAL_c0162649_4_k_cu_ade4faf96thrust24THRUST_300001_SM_1000_NS12placeholders2_6E:
	.zero		1
	.type		_ZN34_INTERNAL_c0162649_4_k_cu_ade4faf94cuda3std3__45__cpo4rendE,@object
	.size		_ZN34_INTERNAL_c0162649_4_k_cu_ade4faf94cuda3std3__45__cpo4rendE,(_ZN34_INTERNAL_c0162649_4_k_cu_ade4faf94cuda3std6ranges3__45__cpo9iter_swapE - _ZN34_INTERNAL_c0162649_4_k_cu_ade4faf94cuda3std3__45__cpo4rendE)
_ZN34_INTERNAL_c0162649_4_k_cu_ade4faf94cuda3std3__45__cpo4rendE:
	.zero		1
	.type		_ZN34_INTERNAL_c0162649_4_k_cu_ade4faf94cuda3std6ranges3__45__cpo9iter_swapE,@object
	.size		_ZN34_INTERNAL_c0162649_4_k_cu_ade4faf94cuda3std6ranges3__45__cpo9iter_swapE,(_ZN34_INTERNAL_c0162649_4_k_cu_ade4faf94cuda3std3__48unexpectE - _ZN34_INTERNAL_c0162649_4_k_cu_ade4faf94cuda3std6ranges3__45__cpo9iter_swapE)
_ZN34_INTERNAL_c0162649_4_k_cu_ade4faf94cuda3std6ranges3__45__cpo9iter_swapE:
	.zero		1
	.type		_ZN34_INTERNAL_c0162649_4_k_cu_ade4faf94cuda3std3__48unexpectE,@object
	.size		_ZN34_INTERNAL_c0162649_4_k_cu_ade4faf94cuda3std3__48unexpectE,(_ZN34_INTERNAL_c0162649_4_k_cu_ade4faf96thrust24THRUST_300001_SM_1000_NS8cuda_cub3parE - _ZN34_INTERNAL_c0162649_4_k_cu_ade4faf94cuda3std3__48unexpectE)
_ZN34_INTERNAL_c0162649_4_k_cu_ade4faf94cuda3std3__48unexpectE:
	.zero		1
	.type		_ZN34_INTERNAL_c0162649_4_k_cu_ade4faf96thrust24THRUST_300001_SM_1000_NS8cuda_cub3parE,@object
	.size		_ZN34_INTERNAL_c0162649_4_k_cu_ade4faf96thrust24THRUST_300001_SM_1000_NS8cuda_cub3parE,(_ZN34_INTERNAL_c0162649_4_k_cu_ade4faf96thrust24THRUST_300001_SM_1000_NS12placeholders2_4E - _ZN34_INTERNAL_c0162649_4_k_cu_ade4faf96thrust24THRUST_300001_SM_1000_NS8cuda_cub3parE)
_ZN34_INTERNAL_c0162649_4_k_cu_ade4faf96thrust24THRUST_300001_SM_1000_NS8cuda_cub3parE:
	.zero		1
	.type		_ZN34_INTERNAL_c0162649_4_k_cu_ade4faf96thrust24THRUST_300001_SM_1000_NS12placeholders2_4E,@object
	.size		_ZN34_INTERNAL_c0162649_4_k_cu_ade4faf96thrust24THRUST_300001_SM_1000_NS12placeholders2_4E,(_ZN34_INTERNAL_c0162649_4_k_cu_ade4faf94cuda3std3__45__cpo4cendE - _ZN34_INTERNAL_c0162649_4_k_cu_ade4faf96thrust24THRUST_300001_SM_1000_NS12placeholders2_4E)
_ZN34_INTERNAL_c0162649_4_k_cu_ade4faf96thrust24THRUST_300001_SM_1000_NS12placeholders2_4E:
	.zero		1
	.type		_ZN34_INTERNAL_c0162649_4_k_cu_ade4faf94cuda3std3__45__cpo4cendE,@object
	.size		_ZN34_INTERNAL_c0162649_4_k_cu_ade4faf94cuda3std3__45__cpo4cendE,(_ZN34_INTERNAL_c0162649_4_k_cu_ade4faf94cuda3std6ranges3__45__cpo4cendE - _ZN34_INTERNAL_c0162649_4_k_cu_ade4faf94cuda3std3__45__cpo4cendE)
_ZN34_INTERNAL_c0162649_4_k_cu_ade4faf94cuda3std3__45__cpo4cendE:
	.zero		1
	.type		_ZN34_INTERNAL_c0162649_4_k_cu_ade4faf94cuda3std6ranges3__45__cpo4cendE,@object
	.size		_ZN34_INTERNAL_c0162649_4_k_cu_ade4faf94cuda3std6ranges3__45__cpo4cendE,(_ZN34_INTERNAL_c0162649_4_k_cu_ade4faf94cuda3std3__420unreachable_sentinelE - _ZN34_INTERNAL_c0162649_4_k_cu_ade4faf94cuda3std6ranges3__45__cpo4cendE)
_ZN34_INTERNAL_c0162649_4_k_cu_ade4faf94cuda3std6ranges3__45__cpo4cendE:
	.zero		1
	.type		_ZN34_INTERNAL_c0162649_4_k_cu_ade4faf94cuda3std3__420unreachable_sentinelE,@object
	.size		_ZN34_INTERNAL_c0162649_4_k_cu_ade4faf94cuda3std3__420unreachable_sentinelE,(_ZN34_INTERNAL_c0162649_4_k_cu_ade4faf94cuda3std6ranges3__45__cpo5ssizeE - _ZN34_INTERNAL_c0162649_4_k_cu_ade4faf94cuda3std3__420unreachable_sentinelE)
_ZN34_INTERNAL_c0162649_4_k_cu_ade4faf94cuda3std3__420unreachable_sentinelE:
	.zero		1
	.type		_ZN34_INTERNAL_c0162649_4_k_cu_ade4faf94cuda3std6ranges3__45__cpo5ssizeE,@object
	.size		_ZN34_INTERNAL_c0162649_4_k_cu_ade4faf94cuda3std6ranges3__45__cpo5ssizeE,(_ZN34_INTERNAL_c0162649_4_k_cu_ade4faf96thrust24THRUST_300001_SM_1000_NS12placeholders2_8E - _ZN34_INTERNAL_c0162649_4_k_cu_ade4faf94cuda3std6ranges3__45__cpo5ssizeE)
_ZN34_INTERNAL_c0162649_4_k_cu_ade4faf94cuda3std6ranges3__45__cpo5ssizeE:
	.zero		1
	.type		_ZN34_INTERNAL_c0162649_4_k_cu_ade4faf96thrust24THRUST_300001_SM_1000_NS12placeholders2_8E,@object
	.size		_ZN34_INTERNAL_c0162649_4_k_cu_ade4faf96thrust24THRUST_300001_SM_1000_NS12placeholders2_8E,(_ZN34_INTERNAL_c0162649_4_k_cu_ade4faf94cuda3std3__45__cpo5crendE - _ZN34_INTERNAL_c0162649_4_k_cu_ade4faf96thrust24THRUST_300001_SM_1000_NS12placeholders2_8E)
_ZN34_INTERNAL_c0162649_4_k_cu_ade4faf96thrust24THRUST_300001_SM_1000_NS12placeholders2_8E:
	.zero		1
	.type		_ZN34_INTERNAL_c0162649_4_k_cu_ade4faf94cuda3std3__45__cpo5crendE,@object
	.size		_ZN34_INTERNAL_c0162649_4_k_cu_ade4faf94cuda3std3__45__cpo5crendE,(_ZN34_INTERNAL_c0162649_4_k_cu_ade4faf94cuda3std6ranges3__45__cpo4prevE - _ZN34_INTERNAL_c0162649_4_k_cu_ade4faf94cuda3std3__45__cpo5crendE)
_ZN34_INTERNAL_c0162649_4_k_cu_ade4faf94cuda3std3__45__cpo5crendE:
	.zero		1
	.type		_ZN34_INTERNAL_c0162649_4_k_cu_ade4faf94cuda3std6ranges3__45__cpo4prevE,@object
	.size		_ZN34_INTERNAL_c0162649_4_k_cu_ade4faf94cuda3std6ranges3__45__cpo4prevE,(_ZN34_INTERNAL_c0162649_4_k_cu_ade4faf94cuda3std6ranges3__45__cpo9iter_moveE - _ZN34_INTERNAL_c0162649_4_k_cu_ade4faf94cuda3std6ranges3__45__cpo4prevE)
_ZN34_INTERNAL_c0162649_4_k_cu_ade4faf94cuda3std6ranges3__45__cpo4prevE:
	.zero		1
	.type		_ZN34_INTERNAL_c0162649_4_k_cu_ade4faf94cuda3std6ranges3__45__cpo9iter_moveE,@object
	.size		_ZN34_INTERNAL_c0162649_4_k_cu_ade4faf94cuda3std6ranges3__45__cpo9iter_moveE,(_ZN34_INTERNAL_c0162649_4_k_cu_ade4faf96thrust24THRUST_300001_SM_1000_NS6system6detail10sequential3seqE - _ZN34_INTERNAL_c0162649_4_k_cu_ade4faf94cuda3std6ranges3__45__cpo9iter_moveE)
_ZN34_INTERNAL_c0162649_4_k_cu_ade4faf94cuda3std6ranges3__45__cpo9iter_moveE:
	.zero		1
	.type		_ZN34_INTERNAL_c0162649_4_k_cu_ade4faf96thrust24THRUST_300001_SM_1000_NS6system6detail10sequential3seqE,@object
	.size		_ZN34_INTERNAL_c0162649_4_k_cu_ade4faf96thrust24THRUST_300001_SM_1000_NS6system6detail10sequential3seqE,(.L_31 - _ZN34_INTERNAL_c0162649_4_k_cu_ade4faf96thrust24THRUST_300001_SM_1000_NS6system6detail10sequential3seqE)
_ZN34_INTERNAL_c0162649_4_k_cu_ade4faf96thrust24THRUST_300001_SM_1000_NS6system6detail10sequential3seqE:
	.zero		1
.L_31:


//--------------------- .nv.shared._Z17coalescedMultiplyPfS_i --------------------------
	.section	.nv.shared._Z17coalescedMultiplyPfS_i,"aw",@nobits
	.sectionflags	@""
	.align	4
.nv.shared._Z17coalescedMultiplyPfS_i:
	.zero		8584


//--------------------- .nv.constant0._ZN3cub18CUB_300001_SM_10006detail8for_each13static_kernelINS2_12policy_hub_t12policy_500_tEmN6thrust24THRUST_300001_SM_1000_NS8cuda_cub20__uninitialized_fill7functorINS7_10device_ptrIfEEfEEEEvT0_T1_ --------------------------
	.section	.nv.constant0._ZN3cub18CUB_300001_SM_10006detail8for_each13static_kernelINS2_12policy_hub_t12policy_500_tEmN6thrust24THRUST_300001_SM_1000_NS8cuda_cub20__uninitialized_fill7functorINS7_10device_ptrIfEEfEEEEvT0_T1_,"a",@progbits
	.sectionflags	@""
	.align	4
.nv.constant0._ZN3cub18CUB_300001_SM_10006detail8for_each13static_kernelINS2_12policy_hub_t12policy_500_tEmN6thrust24THRUST_300001_SM_1000_NS8cuda_cub20__uninitialized_fill7functorINS7_10device_ptrIfEEfEEEEvT0_T1_:
	.zero		920


//--------------------- .nv.constant0._ZN3cub18CUB_300001_SM_10006detail11EmptyKernelIvEEvv --------------------------
	.section	.nv.constant0._ZN3cub18CUB_300001_SM_10006detail11EmptyKernelIvEEvv,"a",@progbits
	.sectionflags	@""
	.align	4
.nv.constant0._ZN3cub18CUB_300001_SM_10006detail11EmptyKernelIvEEvv:
	.zero		896


//--------------------- .nv.constant0._Z17coalescedMultiplyPfS_i --------------------------
	.section	.nv.constant0._Z17coalescedMultiplyPfS_i,"a",@progbits
	.sectionflags	@""
	.align	4
.nv.constant0._Z17coalescedMultiplyPfS_i:
	.zero		916


//--------------------- SYMBOLS --------------------------

	.type		.nv.reservedSmem.offset0,@object
	.size		.nv.reservedSmem.offset0,0x4
	.type		.nv.reservedSmem.cap,@object
	.size		.nv.reservedSmem.cap,0x4
